	.headerflags	@"EF_CUDA_TEXMODE_UNIFIED EF_CUDA_64BIT_ADDRESS EF_CUDA_ACCELERATORS EF_CUDA_SM90 EF_CUDA_VIRTUAL_SM(EF_CUDA_SM90)"
	.elftype	@"ET_EXEC"


//--------------------- .nv.info                  --------------------------
	.section	.nv.info,"",@"SHT_CUDA_INFO"
	.align	4


	//----- nvinfo : EIATTR_REGCOUNT
	.align		4
        /*0000*/ 	.byte	0x04, 0x2f
        /*0002*/ 	.short	(.L_3 - .L_2)
	.align		4
.L_2:
        /*0004*/ 	.word	index@(triton_poi_fused__native_batch_norm_legit_no_training_add_convolution_max_pool2d_with_indices_13)
        /*0008*/ 	.word	0x00000068


	//----- nvinfo : EIATTR_MIN_STACK_SIZE
	.align		4
.L_3:
        /*000c*/ 	.byte	0x04, 0x12
        /*000e*/ 	.short	(.L_5 - .L_4)
	.align		4
.L_4:
        /*0010*/ 	.word	index@(triton_poi_fused__native_batch_norm_legit_no_training_add_convolution_max_pool2d_with_indices_13)
        /*0014*/ 	.word	0x00000000


	//----- nvinfo : EIATTR_FRAME_SIZE
	.align		4
.L_5:
        /*0018*/ 	.byte	0x04, 0x11
        /*001a*/ 	.short	(.L_7 - .L_6)
	.align		4
.L_6:
        /*001c*/ 	.word	index@(triton_poi_fused__native_batch_norm_legit_no_training_add_convolution_max_pool2d_with_indices_13)
        /*0020*/ 	.word	0x00000000


	//----- nvinfo : EIATTR_MIN_STACK_SIZE
	.align		4
.L_7:
        /*0024*/ 	.byte	0x04, 0x12
        /*0026*/ 	.short	(.L_9 - .L_8)
	.align		4
.L_8:
        /*0028*/ 	.word	index@(triton_poi_fused__native_batch_norm_legit_no_training_add_convolution_max_pool2d_with_indices_13)
        /*002c*/ 	.word	0x00000000
.L_9:


//--------------------- .nv.info.triton_poi_fused__native_batch_norm_legit_no_training_add_convolution_max_pool2d_with_indices_13 --------------------------
	.section	.nv.info.triton_poi_fused__native_batch_norm_legit_no_training_add_convolution_max_pool2d_with_indices_13,"",@"SHT_CUDA_INFO"
	.sectionflags	@""
	.align	4


	//----- nvinfo : EIATTR_CUDA_API_VERSION
	.align		4
        /*0000*/ 	.byte	0x04, 0x37
        /*0002*/ 	.short	(.L_11 - .L_10)
.L_10:
        /*0004*/ 	.word	0x0000007c


	//----- nvinfo : EIATTR_KPARAM_INFO
	.align		4
.L_11:
        /*0008*/ 	.byte	0x04, 0x17
        /*000a*/ 	.short	(.L_13 - .L_12)
.L_12:
        /*000c*/ 	.word	0x00000000
        /*0010*/ 	.short	0x000a
        /*0012*/ 	.short	0x004c
        /*0014*/ 	.byte	0x00, 0xf0, 0x11, 0x00


	//----- nvinfo : EIATTR_KPARAM_INFO
	.align		4
.L_13:
        /*0018*/ 	.byte	0x04, 0x17
        /*001a*/ 	.short	(.L_15 - .L_14)
.L_14:
        /*001c*/ 	.word	0x00000000
        /*0020*/ 	.short	0x0009
        /*0022*/ 	.short	0x0048
        /*0024*/ 	.byte	0x00, 0xf0, 0x11, 0x00


	//----- nvinfo : EIATTR_KPARAM_INFO
	.align		4
.L_15:
        /*0028*/ 	.byte	0x04, 0x17
        /*002a*/ 	.short	(.L_17 - .L_16)
.L_16:
        /*002c*/ 	.word	0x00000000
        /*0030*/ 	.short	0x0008
        /*0032*/ 	.short	0x0040
        /*0034*/ 	.byte	0x00, 0xf4, 0x21, 0x00


	//----- nvinfo : EIATTR_KPARAM_INFO
	.align		4
.L_17:
        /*0038*/ 	.byte	0x04, 0x17
        /*003a*/ 	.short	(.L_19 - .L_18)
.L_18:
        /*003c*/ 	.word	0x00000000
        /*0040*/ 	.short	0x0007
        /*0042*/ 	.short	0x0038
        /*0044*/ 	.byte	0x00, 0xf4, 0x21, 0x00


	//----- nvinfo : EIATTR_KPARAM_INFO
	.align		4
.L_19:
        /*0048*/ 	.byte	0x04, 0x17
        /*004a*/ 	.short	(.L_21 - .L_20)
.L_20:
        /*004c*/ 	.word	0x00000000
        /*0050*/ 	.short	0x0006
        /*0052*/ 	.short	0x0030
        /*0054*/ 	.byte	0x00, 0xf4, 0x21, 0x00


	//----- nvinfo : EIATTR_KPARAM_INFO
	.align		4
.L_21:
        /*0058*/ 	.byte	0x04, 0x17
        /*005a*/ 	.short	(.L_23 - .L_22)
.L_22:
        /*005c*/ 	.word	0x00000000
        /*0060*/ 	.short	0x0005
        /*0062*/ 	.short	0x0028
        /*0064*/ 	.byte	0x00, 0xf4, 0x21, 0x00


	//----- nvinfo : EIATTR_KPARAM_INFO
	.align		4
.L_23:
        /*0068*/ 	.byte	0x04, 0x17
        /*006a*/ 	.short	(.L_25 - .L_24)
.L_24:
        /*006c*/ 	.word	0x00000000
        /*0070*/ 	.short	0x0004
        /*0072*/ 	.short	0x0020
        /*0074*/ 	.byte	0x00, 0xf4, 0x21, 0x00


	//----- nvinfo : EIATTR_KPARAM_INFO
	.align		4
.L_25:
        /*0078*/ 	.byte	0x04, 0x17
        /*007a*/ 	.short	(.L_27 - .L_26)
.L_26:
        /*007c*/ 	.word	0x00000000
        /*0080*/ 	.short	0x0003
        /*0082*/ 	.short	0x0018
        /*0084*/ 	.byte	0x00, 0xf4, 0x21, 0x00


	//----- nvinfo : EIATTR_KPARAM_INFO
	.align		4
.L_27:
        /*0088*/ 	.byte	0x04, 0x17
        /*008a*/ 	.short	(.L_29 - .L_28)
.L_28:
        /*008c*/ 	.word	0x00000000
        /*0090*/ 	.short	0x0002
        /*0092*/ 	.short	0x0010
        /*0094*/ 	.byte	0x00, 0xf4, 0x21, 0x00


	//----- nvinfo : EIATTR_KPARAM_INFO
	.align		4
.L_29:
        /*0098*/ 	.byte	0x04, 0x17
        /*009a*/ 	.short	(.L_31 - .L_30)
.L_30:
        /*009c*/ 	.word	0x00000000
        /*00a0*/ 	.short	0x0001
        /*00a2*/ 	.short	0x0008
        /*00a4*/ 	.byte	0x00, 0xf4, 0x21, 0x00


	//----- nvinfo : EIATTR_KPARAM_INFO
	.align		4
.L_31:
        /*00a8*/ 	.byte	0x04, 0x17
        /*00aa*/ 	.short	(.L_33 - .L_32)
.L_32:
        /*00ac*/ 	.word	0x00000000
        /*00b0*/ 	.short	0x0000
        /*00b2*/ 	.short	0x0000
        /*00b4*/ 	.byte	0x00, 0xf4, 0x21, 0x00


	//----- nvinfo : EIATTR_SPARSE_MMA_MASK
	.align		4
.L_33:
        /*00b8*/ 	.byte	0x03, 0x50
        /*00ba*/ 	.short	0x0000


	//----- nvinfo : EIATTR_MAXREG_COUNT
	.align		4
        /*00bc*/ 	.byte	0x03, 0x1b
        /*00be*/ 	.short	0x00ff


	//----- nvinfo : EIATTR_EXIT_INSTR_OFFSETS
	.align		4
        /*00c0*/ 	.byte	0x04, 0x1c
        /*00c2*/ 	.short	(.L_35 - .L_34)


	//   ....[0]....
.L_34:
        /*00c4*/ 	.word	0x00004cc0


	//   ....[1]....
        /*00c8*/ 	.word	0x00004d40


	//----- nvinfo : EIATTR_REQNTID
	.align		4
.L_35:
        /*00cc*/ 	.byte	0x04, 0x10
        /*00ce*/ 	.short	(.L_37 - .L_36)
.L_36:
        /*00d0*/ 	.word	0x00000080
        /*00d4*/ 	.word	0x00000001
        /*00d8*/ 	.word	0x00000001


	//----- nvinfo : EIATTR_CBANK_PARAM_SIZE
	.align		4
.L_37:
        /*00dc*/ 	.byte	0x03, 0x19
        /*00de*/ 	.short	0x0050


	//----- nvinfo : EIATTR_PARAM_CBANK
	.align		4
        /*00e0*/ 	.byte	0x04, 0x0a
        /*00e2*/ 	.short	(.L_39 - .L_38)
	.align		4
.L_38:
        /*00e4*/ 	.word	index@(.nv.constant0.triton_poi_fused__native_batch_norm_legit_no_training_add_convolution_max_pool2d_with_indices_13)
        /*00e8*/ 	.short	0x0210
        /*00ea*/ 	.short	0x0050


	//----- nvinfo : EIATTR_SW_WAR
	.align		4
.L_39:
        /*00ec*/ 	.byte	0x04, 0x36
        /*00ee*/ 	.short	(.L_41 - .L_40)
.L_40:
        /*00f0*/ 	.word	0x00000008
.L_41:


//--------------------- .nv.callgraph             --------------------------
	.section	.nv.callgraph,"",@"SHT_CUDA_CALLGRAPH"
	.align	4
	.sectionentsize	8
	.align		4
        /*0000*/ 	.word	0x00000000
	.align		4
        /*0004*/ 	.word	0xffffffff
	.align		4
        /*0008*/ 	.word	0x00000000
	.align		4
        /*000c*/ 	.word	0xfffffffe
	.align		4
        /*0010*/ 	.word	0x00000000
	.align		4
        /*0014*/ 	.word	0xfffffffd
	.align		4
        /*0018*/ 	.word	0x00000000
	.align		4
        /*001c*/ 	.word	0xfffffffc


//--------------------- .nv.constant4             --------------------------
	.section	.nv.constant4,"a",@progbits
	.align	8
	.align		8
.nv.constant4:
        /*0000*/ 	.dword	_$_str
	.align		8
        /*0008*/ 	.dword	_$_str_$_2


//--------------------- .text.triton_poi_fused__native_batch_norm_legit_no_training_add_convolution_max_pool2d_with_indices_13 --------------------------
	.section	.text.triton_poi_fused__native_batch_norm_legit_no_training_add_convolution_max_pool2d_with_indices_13,"ax",@progbits
	.sectionflags	@"SHF_BARRIERS=1"
	.align	128
        .global         triton_poi_fused__native_batch_norm_legit_no_training_add_convolution_max_pool2d_with_indices_13
        .type           triton_poi_fused__native_batch_norm_legit_no_training_add_convolution_max_pool2d_with_indices_13,@function
        .size           triton_poi_fused__native_batch_norm_legit_no_training_add_convolution_max_pool2d_with_indices_13,(.L_x_1 - triton_poi_fused__native_batch_norm_legit_no_training_add_convolution_max_pool2d_with_indices_13)
        .other          triton_poi_fused__native_batch_norm_legit_no_training_add_convolution_max_pool2d_with_indices_13,@"STO_CUDA_ENTRY STV_DEFAULT"
triton_poi_fused__native_batch_norm_legit_no_training_add_convolution_max_pool2d_with_indices_13:
.text.triton_poi_fused__native_batch_norm_legit_no_training_add_convolution_max_pool2d_with_indices_13:
[----:B------:R-:W0:Y:S01]  /*0000*/  LDC R1, c[0x0][0x28] ;  /* 0x00000a00ff017b82 */ /* 0x000e220000000800 */
[----:B------:R-:W1:Y:S01]  /*0010*/  S2R R25, SR_CTAID.Y ;  /* 0x0000000000197919 */ /* 0x000e620000002600 */
[----:B------:R-:W-:Y:S01]  /*0020*/  IMAD.MOV.U32 R19, RZ, RZ, RZ ;  /* 0x000000ffff137224 */ /* 0x000fe200078e00ff */
[----:B------:R-:W-:Y:S01]  /*0030*/  ULDC.64 UR6, c[0x0][0x208] ;  /* 0x0000820000067ab9 */ /* 0x000fe20000000a00 */
[----:B------:R-:W2:Y:S01]  /*0040*/  S2R R10, SR_TID.X ;  /* 0x00000000000a7919 */ /* 0x000ea20000002100 */
[----:B------:R-:W3:Y:S01]  /*0050*/  S2R R8, SR_CTAID.X ;  /* 0x0000000000087919 */ /* 0x000ee20000002500 */
[----:B------:R-:W-:Y:S02]  /*0060*/  IMAD.MOV.U32 R24, RZ, RZ, RZ ;  /* 0x000000ffff187224 */ /* 0x000fe400078e00ff */
[----:B------:R-:W-:Y:S02]  /*0070*/  IMAD.MOV.U32 R20, RZ, RZ, RZ ;  /* 0x000000ffff147224 */ /* 0x000fe400078e00ff */
[----:B------:R-:W-:Y:S01]  /*0080*/  IMAD.MOV.U32 R22, RZ, RZ, RZ ;  /* 0x000000ffff167224 */ /* 0x000fe200078e00ff */
[----:B------:R-:W-:Y:S01]  /*0090*/  CS2R R30, SRZ ;  /* 0x00000000001e7805 */ /* 0x000fe2000001ff00 */
[----:B------:R-:W-:Y:S01]  /*00a0*/  IMAD.MOV.U32 R85, RZ, RZ, RZ ;  /* 0x000000ffff557224 */ /* 0x000fe200078e00ff */
[----:B------:R-:W-:Y:S01]  /*00b0*/  ULDC.64 UR8, c[0x0][0x248] ;  /* 0x0000920000087ab9 */ /* 0x000fe20000000a00 */
[----:B-1----:R-:W-:Y:S01]  /*00c0*/  SHF.R.S32.HI R0, RZ, 0x15, R25 ;  /* 0x00000015ff007819 */ /* 0x002fe20000011419 */
[----:B------:R-:W-:-:S03]  /*00d0*/  IMAD.SHL.U32 R25, R25, 0x400, RZ ;  /* 0x0000040019197824 */ /* 0x000fc600078e00ff */
[----:B------:R-:W-:Y:S02]  /*00e0*/  SGXT R0, R0, 0x1 ;  /* 0x000000010000781a */ /* 0x000fe40000000200 */
[----:B--2---:R-:W-:Y:S01]  /*00f0*/  LOP3.LUT R35, R25, 0x7f, R10, 0xf8, !PT ;  /* 0x0000007f19237812 */ /* 0x004fe200078ef80a */
[----:B---3--:R-:W-:-:S03]  /*0100*/  VIADD R12, R8, 0xffffcfa8 ;  /* 0xffffcfa8080c7836 */ /* 0x008fc60000000000 */
[----:B------:R-:W-:Y:S01]  /*0110*/  LEA.HI R4, R0, R35, RZ, 0x4 ;  /* 0x0000002300047211 */ /* 0x000fe200078f20ff */
[----:B------:R-:W-:-:S03]  /*0120*/  IMAD R21, R35, 0x2d8, RZ ;  /* 0x000002d823157824 */ /* 0x000fc600078e02ff */
[C---:B------:R-:W-:Y:S01]  /*0130*/  LOP3.LUT R18, R4.reuse, 0xfffffcf0, RZ, 0xc0, !PT ;  /* 0xfffffcf004127812 */ /* 0x040fe200078ec0ff */
[----:B------:R-:W-:Y:S02]  /*0140*/  VIADD R2, R4, 0x200 ;  /* 0x0000020004027836 */ /* 0x000fe40000000000 */
[----:B------:R-:W-:Y:S02]  /*0150*/  VIADD R23, R21, 0x5b000 ;  /* 0x0005b00015177836 */ /* 0x000fe40000000000 */
[----:B------:R-:W-:Y:S01]  /*0160*/  IMAD.IADD R18, R35, 0x1, -R18 ;  /* 0x0000000123127824 */ /* 0x000fe200078e0a12 */
[----:B------:R-:W-:Y:S01]  /*0170*/  SHF.R.S32.HI R71, RZ, 0x4, R2 ;  /* 0x00000004ff477819 */ /* 0x000fe20000011402 */
[----:B------:R-:W-:Y:S01]  /*0180*/  IMAD.IADD R7, R12, 0x1, R23 ;  /* 0x000000010c077824 */ /* 0x000fe200078e0217 */
[----:B------:R-:W1:Y:S02]  /*0190*/  LDC.64 R2, c[0x0][0x218] ;  /* 0x00008600ff027b82 */ /* 0x000e640000000a00 */
[----:B------:R-:W-:-:S04]  /*01a0*/  LEA.HI R5, R71, R71, RZ, 0x4 ;  /* 0x0000004747057211 */ /* 0x000fc800078f20ff */
[----:B------:R-:W-:-:S05]  /*01b0*/  LOP3.LUT R6, R5, 0xfffffff0, RZ, 0xc0, !PT ;  /* 0xfffffff005067812 */ /* 0x000fca00078ec0ff */
[----:B------:R-:W-:-:S05]  /*01c0*/  IMAD.IADD R71, R71, 0x1, -R6 ;  /* 0x0000000147477824 */ /* 0x000fca00078e0a06 */
[----:B------:R-:W-:-:S04]  /*01d0*/  ISETP.GT.AND P1, PT, R71, RZ, PT ;  /* 0x000000ff4700720c */ /* 0x000fc80003f24270 */
[----:B------:R-:W-:-:S04]  /*01e0*/  ISETP.GT.AND P0, PT, R18, RZ, P1 ;  /* 0x000000ff1200720c */ /* 0x000fc80000f04270 */
[----:B------:R-:W-:Y:S01]  /*01f0*/  ISETP.LT.AND P0, PT, R8, 0x2d8, P0 ;  /* 0x000002d80800780c */ /* 0x000fe20000701270 */
[----:B-1----:R-:W-:-:S12]  /*0200*/  IMAD.WIDE R6, R7, 0x4, R2 ;  /* 0x0000000407067825 */ /* 0x002fd800078e0202 */
[----:B------:R1:W2:Y:S01]  /*0210*/  @P0 LDG.E.EL R19, desc[UR6][R6.64] ;  /* 0x0000000606130981 */ /* 0x0002a2000c2e1900 */
[----:B------:R-:W-:Y:S01]  /*0220*/  VIADD R5, R4, 0x280 ;  /* 0x0000028004057836 */ /* 0x000fe20000000000 */
[----:B------:R-:W-:Y:S01]  /*0230*/  ISETP.GT.AND P3, PT, R18, -0x1, P1 ;  /* 0xffffffff1200780c */ /* 0x000fe20000f64270 */
[----:B------:R-:W-:Y:S02]  /*0240*/  VIADD R9, R4, 0x300 ;  /* 0x0000030004097836 */ /* 0x000fe40000000000 */
[----:B------:R-:W-:Y:S01]  /*0250*/  VIADD R15, R21, 0x71c00 ;  /* 0x00071c00150f7836 */ /* 0x000fe20000000000 */
[----:B------:R-:W-:Y:S02]  /*0260*/  SHF.R.S32.HI R5, RZ, 0x4, R5 ;  /* 0x00000004ff057819 */ /* 0x000fe40000011405 */
[----:B------:R-:W-:Y:S02]  /*0270*/  SHF.R.S32.HI R9, RZ, 0x4, R9 ;  /* 0x00000004ff097819 */ /* 0x000fe40000011409 */
[----:B------:R-:W-:Y:S01]  /*0280*/  LEA.HI R13, R5, R5, RZ, 0x4 ;  /* 0x00000005050d7211 */ /* 0x000fe200078f20ff */
[----:B-1----:R-:W-:Y:S01]  /*0290*/  IMAD.IADD R7, R12, 0x1, R15 ;  /* 0x000000010c077824 */ /* 0x002fe200078e020f */
[----:B------:R-:W-:-:S02]  /*02a0*/  LEA.HI R11, R9, R9, RZ, 0x4 ;  /* 0x00000009090b7211 */ /* 0x000fc400078f20ff */
[----:B------:R-:W-:Y:S02]  /*02b0*/  LOP3.LUT R16, R13, 0xfffffff0, RZ, 0xc0, !PT ;  /* 0xfffffff00d107812 */ /* 0x000fe400078ec0ff */
[----:B------:R-:W-:Y:S02]  /*02c0*/  LOP3.LUT R14, R11, 0xfffffff0, RZ, 0xc0, !PT ;  /* 0xfffffff00b0e7812 */ /* 0x000fe400078ec0ff */
[----:B------:R-:W-:Y:S01]  /*02d0*/  ISETP.LT.AND P3, PT, R8, 0x2d8, P3 ;  /* 0x000002d80800780c */ /* 0x000fe20001f61270 */
[----:B------:R-:W-:Y:S02]  /*02e0*/  IMAD.IADD R33, R5, 0x1, -R16 ;  /* 0x0000000105217824 */ /* 0x000fe400078e0a10 */
[----:B------:R-:W-:Y:S02]  /*02f0*/  VIADD R5, R4, 0x380 ;  /* 0x0000038004057836 */ /* 0x000fe40000000000 */
[----:B------:R-:W-:Y:S01]  /*0300*/  IMAD.IADD R73, R9, 0x1, -R14 ;  /* 0x0000000109497824 */ /* 0x000fe200078e0a0e */
[----:B------:R-:W-:Y:S01]  /*0310*/  ISETP.GT.AND P4, PT, R33, RZ, PT ;  /* 0x000000ff2100720c */ /* 0x000fe20003f84270 */
[----:B------:R-:W-:Y:S01]  /*0320*/  VIADD R14, R8, 0xffffd280 ;  /* 0xffffd280080e7836 */ /* 0x000fe20000000000 */
[----:B------:R-:W-:-:S02]  /*0330*/  SHF.R.S32.HI R5, RZ, 0x4, R5 ;  /* 0x00000004ff057819 */ /* 0x000fc40000011405 */
[----:B------:R-:W-:Y:S01]  /*0340*/  ISETP.GT.AND P2, PT, R18, RZ, P4 ;  /* 0x000000ff1200720c */ /* 0x000fe20002744270 */
[----:B------:R-:W-:Y:S01]  /*0350*/  IMAD.IADD R27, R14, 0x1, R23 ;  /* 0x000000010e1b7824 */ /* 0x000fe200078e0217 */
[----:B------:R-:W-:Y:S02]  /*0360*/  LEA.HI R6, R5, R5, RZ, 0x4 ;  /* 0x0000000505067211 */ /* 0x000fe400078f20ff */
[----:B------:R-:W-:Y:S01]  /*0370*/  ISETP.LT.AND P2, PT, R8, 0x2d8, P2 ;  /* 0x000002d80800780c */ /* 0x000fe20001741270 */
[----:B------:R-:W-:Y:S01]  /*0380*/  IMAD.WIDE R26, R27, 0x4, R2 ;  /* 0x000000041b1a7825 */ /* 0x000fe200078e0202 */
[----:B------:R-:W-:Y:S02]  /*0390*/  LOP3.LUT R6, R6, 0xfffffff0, RZ, 0xc0, !PT ;  /* 0xfffffff006067812 */ /* 0x000fe400078ec0ff */
[----:B------:R-:W-:Y:S01]  /*03a0*/  ISETP.GT.AND P5, PT, R73, RZ, PT ;  /* 0x000000ff4900720c */ /* 0x000fe20003fa4270 */
[----:B------:R-:W-:Y:S01]  /*03b0*/  VIADD R13, R21, 0x88800 ;  /* 0x00088800150d7836 */ /* 0x000fe20000000000 */
[----:B------:R-:W3:Y:S01]  /*03c0*/  @P3 LDG.E.EL R24, desc[UR6][R26.64] ;  /* 0x000000061a183981 */ /* 0x000ee2000c2e1900 */
[----:B------:R-:W-:Y:S01]  /*03d0*/  IMAD.IADD R91, R5, 0x1, -R6 ;  /* 0x00000001055b7824 */ /* 0x000fe200078e0a06 */
[----:B------:R-:W-:Y:S01]  /*03e0*/  ISETP.GT.AND P1, PT, R18, RZ, P5 ;  /* 0x000000ff1200720c */ /* 0x000fe20002f24270 */
[----:B------:R-:W-:-:S03]  /*03f0*/  IMAD.WIDE R6, R7, 0x4, R2 ;  /* 0x0000000407067825 */ /* 0x000fc600078e0202 */
[----:B------:R-:W-:Y:S01]  /*0400*/  ISETP.GT.AND P6, PT, R91, RZ, PT ;  /* 0x000000ff5b00720c */ /* 0x000fe20003fc4270 */
[----:B------:R-:W-:Y:S01]  /*0410*/  VIADD R21, R21, 0x9f400 ;  /* 0x0009f40015157836 */ /* 0x000fe20000000000 */
[----:B------:R-:W-:Y:S01]  /*0420*/  ISETP.LT.AND P1, PT, R8, 0x2d8, P1 ;  /* 0x000002d80800780c */ /* 0x000fe20000f21270 */
[----:B------:R1:W4:Y:S01]  /*0430*/  @P2 LDG.E.EL R20, desc[UR6][R6.64] ;  /* 0x0000000606142981 */ /* 0x000322000c2e1900 */
[C---:B------:R-:W-:Y:S02]  /*0440*/  IMAD.IADD R17, R12.reuse, 0x1, R13 ;  /* 0x000000010c117824 */ /* 0x040fe400078e020d */
[----:B------:R-:W-:Y:S02]  /*0450*/  IMAD.IADD R5, R12, 0x1, R21 ;  /* 0x000000010c057824 */ /* 0x000fe400078e0215 */
[----:B------:R-:W-:-:S04]  /*0460*/  IMAD.WIDE R16, R17, 0x4, R2 ;  /* 0x0000000411107825 */ /* 0x000fc800078e0202 */
[----:B-1----:R-:W-:Y:S01]  /*0470*/  IMAD.WIDE R6, R5, 0x4, R2 ;  /* 0x0000000405067825 */ /* 0x002fe200078e0202 */
[----:B--2---:R-:W-:Y:S02]  /*0480*/  SEL R37, R19, 0xff800000, P0 ;  /* 0xff80000013257807 */ /* 0x004fe40000000000 */
[----:B------:R-:W-:-:S04]  /*0490*/  ISETP.GT.AND P0, PT, R18, RZ, P6 ;  /* 0x000000ff1200720c */ /* 0x000fc80003704270 */
[----:B------:R-:W-:Y:S01]  /*04a0*/  ISETP.LT.AND P0, PT, R8, 0x2d8, P0 ;  /* 0x000002d80800780c */ /* 0x000fe20000701270 */
[----:B------:R-:W-:-:S06]  /*04b0*/  IMAD.MOV.U32 R19, RZ, RZ, RZ ;  /* 0x000000ffff137224 */ /* 0x000fcc00078e00ff */
[----:B------:R-:W2:Y:S06]  /*04c0*/  @P1 LDG.E.EL R19, desc[UR6][R16.64] ;  /* 0x0000000610131981 */ /* 0x000eac000c2e1900 */
[----:B------:R1:W5:Y:S01]  /*04d0*/  @P0 LDG.E.EL R22, desc[UR6][R6.64] ;  /* 0x0000000606160981 */ /* 0x000362000c2e1900 */
[----:B------:R-:W-:-:S04]  /*04e0*/  ISETP.GT.AND P6, PT, R18, -0x1, P6 ;  /* 0xffffffff1200780c */ /* 0x000fc800037c4270 */
[----:B------:R-:W-:Y:S01]  /*04f0*/  ISETP.LT.AND P6, PT, R8, 0x2d8, P6 ;  /* 0x000002d80800780c */ /* 0x000fe200037c1270 */
[----:B------:R-:W-:Y:S01]  /*0500*/  IMAD.IADD R9, R14, 0x1, R21 ;  /* 0x000000010e097824 */ /* 0x000fe200078e0215 */
[C---:B------:R-:W-:Y:S01]  /*0510*/  ISETP.GT.AND P4, PT, R18.reuse, -0x1, P4 ;  /* 0xffffffff1200780c */ /* 0x040fe20002784270 */
[C---:B------:R-:W-:Y:S02]  /*0520*/  VIADD R11, R18.reuse, 0x1 ;  /* 0x00000001120b7836 */ /* 0x040fe40000000000 */
[----:B-1----:R-:W-:Y:S01]  /*0530*/  IMAD.WIDE R6, R9, 0x4, R2 ;  /* 0x0000000409067825 */ /* 0x002fe200078e0202 */
[----:B------:R-:W-:Y:S02]  /*0540*/  ISETP.GT.AND P5, PT, R18, -0x1, P5 ;  /* 0xffffffff1200780c */ /* 0x000fe40002fa4270 */
[C---:B------:R-:W-:Y:S02]  /*0550*/  ISETP.LT.AND P4, PT, R8.reuse, 0x2d8, P4 ;  /* 0x000002d80800780c */ /* 0x040fe40002781270 */
[----:B------:R-:W-:-:S03]  /*0560*/  ISETP.LT.AND P5, PT, R8, 0x2d8, P5 ;  /* 0x000002d80800780c */ /* 0x000fc60002fa1270 */
[----:B------:R1:W5:Y:S01]  /*0570*/  @P6 LDG.E.EL R31, desc[UR6][R6.64] ;  /* 0x00000006061f6981 */ /* 0x000362000c2e1900 */
[----:B---3--:R-:W-:Y:S02]  /*0580*/  SEL R24, R24, 0xff800000, P3 ;  /* 0xff80000018187807 */ /* 0x008fe40001800000 */
[----:B------:R-:W-:Y:S01]  /*0590*/  ISETP.GE.U32.AND P3, PT, R11, 0x10, PT ;  /* 0x000000100b00780c */ /* 0x000fe20003f66070 */
[----:B------:R-:W-:Y:S02]  /*05a0*/  IMAD.IADD R5, R14, 0x1, R13 ;  /* 0x000000010e057824 */ /* 0x000fe400078e020d */
[----:B------:R-:W-:Y:S01]  /*05b0*/  IMAD.MOV.U32 R9, RZ, RZ, RZ ;  /* 0x000000ffff097224 */ /* 0x000fe200078e00ff */
[----:B----4-:R-:W-:Y:S01]  /*05c0*/  SEL R32, R20, 0xff800000, P2 ;  /* 0xff80000014207807 */ /* 0x010fe20001000000 */
[----:B-1----:R-:W-:Y:S01]  /*05d0*/  IMAD.IADD R7, R14, 0x1, R15 ;  /* 0x000000010e077824 */ /* 0x002fe200078e020f */
[----:B------:R-:W-:Y:S01]  /*05e0*/  ISETP.GT.AND P2, PT, R71, RZ, !P3 ;  /* 0x000000ff4700720c */ /* 0x000fe20005f44270 */
[----:B------:R-:W-:-:S02]  /*05f0*/  VIADD R12, R8, 0xffffd558 ;  /* 0xffffd558080c7836 */ /* 0x000fc40000000000 */
[----:B------:R-:W-:Y:S01]  /*0600*/  IMAD.WIDE R6, R7, 0x4, R2 ;  /* 0x0000000407067825 */ /* 0x000fe200078e0202 */
[----:B------:R-:W-:-:S03]  /*0610*/  ISETP.LT.AND P2, PT, R8, 0x2d8, P2 ;  /* 0x000002d80800780c */ /* 0x000fc60001741270 */
[----:B------:R-:W-:Y:S01]  /*0620*/  IMAD.WIDE R16, R5, 0x4, R2 ;  /* 0x0000000405107825 */ /* 0x000fe200078e0202 */
[----:B------:R-:W3:Y:S03]  /*0630*/  @P4 LDG.E.EL R9, desc[UR6][R6.64] ;  /* 0x0000000606094981 */ /* 0x000ee6000c2e1900 */
[C---:B------:R-:W-:Y:S01]  /*0640*/  IMAD.IADD R5, R12.reuse, 0x1, R23 ;  /* 0x000000010c057824 */ /* 0x040fe200078e0217 */
[----:B------:R1:W4:Y:S01]  /*0650*/  @P5 LDG.E.EL R30, desc[UR6][R16.64] ;  /* 0x00000006101e5981 */ /* 0x000322000c2e1900 */
[C---:B------:R-:W-:Y:S02]  /*0660*/  IMAD.IADD R27, R12.reuse, 0x1, R15 ;  /* 0x000000010c1b7824 */ /* 0x040fe400078e020f */
[----:B------:R-:W-:Y:S02]  /*0670*/  IMAD.IADD R29, R12, 0x1, R13 ;  /* 0x000000010c1d7824 */ /* 0x000fe400078e020d */
[----:B-1----:R-:W-:-:S04]  /*0680*/  IMAD.WIDE R16, R5, 0x4, R2 ;  /* 0x0000000405107825 */ /* 0x002fc800078e0202 */
[----:B------:R-:W-:Y:S02]  /*0690*/  IMAD.MOV.U32 R5, RZ, RZ, RZ ;  /* 0x000000ffff057224 */ /* 0x000fe400078e00ff */
[----:B------:R-:W-:Y:S02]  /*06a0*/  IMAD.MOV.U32 R14, RZ, RZ, RZ ;  /* 0x000000ffff0e7224 */ /* 0x000fe400078e00ff */
[----:B------:R-:W-:-:S04]  /*06b0*/  IMAD.WIDE R26, R27, 0x4, R2 ;  /* 0x000000041b1a7825 */ /* 0x000fc800078e0202 */
[----:B------:R-:W-:Y:S01]  /*06c0*/  IMAD.WIDE R28, R29, 0x4, R2 ;  /* 0x000000041d1c7825 */ /* 0x000fe200078e0202 */
[----:B--2---:R-:W-:Y:S02]  /*06d0*/  SEL R39, R19, 0xff800000, P1 ;  /* 0xff80000013277807 */ /* 0x004fe40000800000 */
[----:B------:R-:W-:Y:S01]  /*06e0*/  ISETP.GT.AND P1, PT, R33, RZ, !P3 ;  /* 0x000000ff2100720c */ /* 0x000fe20005f24270 */
[----:B------:R-:W-:Y:S01]  /*06f0*/  IMAD.MOV.U32 R19, RZ, RZ, RZ ;  /* 0x000000ffff137224 */ /* 0x000fe200078e00ff */
[----:B-----5:R-:W-:Y:S02]  /*0700*/  SEL R22, R22, 0xff800000, P0 ;  /* 0xff80000016167807 */ /* 0x020fe40000000000 */
[----:B------:R-:W-:-:S03]  /*0710*/  ISETP.GT.AND P0, PT, R73, RZ, !P3 ;  /* 0x000000ff4900720c */ /* 0x000fc60005f04270 */
[----:B------:R-:W2:Y:S01]  /*0720*/  @P2 LDG.E.EL R19, desc[UR6][R16.64] ;  /* 0x0000000610132981 */ /* 0x000ea2000c2e1900 */
[C---:B------:R-:W-:Y:S02]  /*0730*/  ISETP.LT.AND P1, PT, R8.reuse, 0x2d8, P1 ;  /* 0x000002d80800780c */ /* 0x040fe40000f21270 */
[----:B------:R-:W-:-:S11]  /*0740*/  ISETP.LT.AND P0, PT, R8, 0x2d8, P0 ;  /* 0x000002d80800780c */ /* 0x000fd60000701270 */
[----:B------:R-:W5:Y:S04]  /*0750*/  @P1 LDG.E.EL R5, desc[UR6][R26.64] ;  /* 0x000000061a051981 */ /* 0x000f68000c2e1900 */
[----:B------:R-:W5:Y:S01]  /*0760*/  @P0 LDG.E.EL R14, desc[UR6][R28.64] ;  /* 0x000000061c0e0981 */ /* 0x000f62000c2e1900 */
[----:B------:R-:W-:-:S04]  /*0770*/  SEL R31, R31, 0xff800000, P6 ;  /* 0xff8000001f1f7807 */ /* 0x000fc80003000000 */
[----:B------:R-:W-:-:S04]  /*0780*/  FSETP.GT.AND P6, PT, R31, R22, PT ;  /* 0x000000161f00720b */ /* 0x000fc80003fc4000 */
[----:B------:R-:W-:Y:S02]  /*0790*/  P2R R43, PR, RZ, 0x40 ;  /* 0x00000040ff2b7803 */ /* 0x000fe40000000000 */
[----:B---3--:R-:W-:Y:S02]  /*07a0*/  SEL R9, R9, 0xff800000, P4 ;  /* 0xff80000009097807 */ /* 0x008fe40002000000 */
[----:B------:R-:W-:Y:S02]  /*07b0*/  ISETP.NE.AND P4, PT, R43, RZ, PT ;  /* 0x000000ff2b00720c */ /* 0x000fe40003f85270 */
[----:B----4-:R-:W-:Y:S02]  /*07c0*/  SEL R30, R30, 0xff800000, P5 ;  /* 0xff8000001e1e7807 */ /* 0x010fe40002800000 */
[----:B------:R-:W-:Y:S02]  /*07d0*/  FSETP.GT.AND P5, PT, R24, R37, PT ;  /* 0x000000251800720b */ /* 0x000fe40003fa4000 */
[----:B------:R-:W-:Y:S01]  /*07e0*/  FSETP.GT.AND P6, PT, R30, R39, PT ;  /* 0x000000271e00720b */ /* 0x000fe20003fc4000 */
[----:B------:R-:W-:-:S04]  /*07f0*/  IMAD.IADD R7, R12, 0x1, R21 ;  /* 0x000000010c077824 */ /* 0x000fc800078e0215 */
[----:B------:R-:W-:Y:S01]  /*0800*/  IMAD.WIDE R6, R7, 0x4, R2 ;  /* 0x0000000407067825 */ /* 0x000fe200078e0202 */
[----:B--2---:R-:W-:Y:S02]  /*0810*/  SEL R19, R19, 0xff800000, P2 ;  /* 0xff80000013137807 */ /* 0x004fe40001000000 */
[----:B------:R-:W-:-:S04]  /*0820*/  FSETP.NAN.AND P2, PT, R31, R31, PT ;  /* 0x0000001f1f00720b */ /* 0x000fc80003f48000 */
[----:B------:R-:W-:Y:S02]  /*0830*/  @!P4 FSEL R31, R31, R22, P2 ;  /* 0x000000161f1fc208 */ /* 0x000fe40001000000 */
[----:B------:R-:W-:Y:S02]  /*0840*/  FSETP.GT.AND P4, PT, R9, R32, PT ;  /* 0x000000200900720b */ /* 0x000fe40003f84000 */
[----:B-----5:R-:W-:Y:S02]  /*0850*/  SEL R5, R5, 0xff800000, P1 ;  /* 0xff80000005057807 */ /* 0x020fe40000800000 */
[----:B------:R-:W-:Y:S02]  /*0860*/  FSETP.NAN.AND P1, PT, R24, R24, PT ;  /* 0x000000181800720b */ /* 0x000fe40003f28000 */
[----:B------:R-:W-:Y:S02]  /*0870*/  SEL R20, R14, 0xff800000, P0 ;  /* 0xff8000000e147807 */ /* 0x000fe40000000000 */
[----:B------:R-:W-:-:S02]  /*0880*/  FSETP.NAN.AND P0, PT, R30, R30, PT ;  /* 0x0000001e1e00720b */ /* 0x000fc40003f08000 */
[----:B------:R-:W-:Y:S02]  /*0890*/  @!P5 FSEL R24, R24, R37, P1 ;  /* 0x000000251818d208 */ /* 0x000fe40000800000 */
[----:B------:R-:W-:Y:S02]  /*08a0*/  @!P6 FSEL R30, R30, R39, P0 ;  /* 0x000000271e1ee208 */ /* 0x000fe40000000000 */
[C---:B------:R-:W-:Y:S02]  /*08b0*/  FSETP.NAN.AND P0, PT, R9.reuse, R9, PT ;  /* 0x000000090900720b */ /* 0x040fe40003f08000 */
[----:B------:R-:W-:Y:S02]  /*08c0*/  FSETP.GEU.AND P2, PT, R24, R19, PT ;  /* 0x000000131800720b */ /* 0x000fe40003f4e000 */
[----:B------:R-:W-:-:S04]  /*08d0*/  @!P4 FSEL R9, R9, R32, P0 ;  /* 0x000000200909c208 */ /* 0x000fc80000000000 */
[----:B------:R-:W-:Y:S02]  /*08e0*/  FSETP.GEU.AND P1, PT, R9, R5, PT ;  /* 0x000000050900720b */ /* 0x000fe40003f2e000 */
[----:B------:R-:W-:-:S05]  /*08f0*/  FSETP.NAN.AND P0, PT, R19, R19, PT ;  /* 0x000000131300720b */ /* 0x000fca0003f08000 */
[----:B------:R-:W-:Y:S02]  /*0900*/  @P2 FSEL R19, R19, R24, P0 ;  /* 0x0000001813132208 */ /* 0x000fe40000000000 */
[C---:B------:R-:W-:Y:S02]  /*0910*/  FSETP.NAN.AND P0, PT, R5.reuse, R5, PT ;  /* 0x000000050500720b */ /* 0x040fe40003f08000 */
[----:B------:R-:W-:Y:S02]  /*0920*/  P2R R48, PR, RZ, 0x2 ;  /* 0x00000002ff307803 */ /* 0x000fe40000000000 */
[----:B------:R-:W-:Y:S02]  /*0930*/  @P1 FSEL R5, R5, R9, P0 ;  /* 0x0000000905051208 */ /* 0x000fe40000000000 */
[-C--:B------:R-:W-:Y:S02]  /*0940*/  FSETP.GEU.AND P1, PT, R30, R20.reuse, PT ;  /* 0x000000141e00720b */ /* 0x080fe40003f2e000 */
[----:B------:R-:W-:-:S11]  /*0950*/  FSETP.NAN.AND P0, PT, R20, R20, PT ;  /* 0x000000141400720b */ /* 0x000fd60003f08000 */
[----:B------:R-:W-:Y:S02]  /*0960*/  @P1 FSEL R20, R20, R30, P0 ;  /* 0x0000001e14141208 */ /* 0x000fe40000000000 */
[----:B------:R-:W-:-:S04]  /*0970*/  ISETP.GT.AND P0, PT, R91, RZ, !P3 ;  /* 0x000000ff5b00720c */ /* 0x000fc80005f04270 */
[----:B------:R-:W-:Y:S01]  /*0980*/  ISETP.LT.AND P0, PT, R8, 0x2d8, P0 ;  /* 0x000002d80800780c */ /* 0x000fe20000701270 */
[----:B------:R-:W-:-:S12]  /*0990*/  IMAD.MOV.U32 R9, RZ, RZ, RZ ;  /* 0x000000ffff097224 */ /* 0x000fd800078e00ff */
[----:B------:R-:W2:Y:S01]  /*09a0*/  @P0 LDG.E.EL R9, desc[UR6][R6.64] ;  /* 0x0000000606090981 */ /* 0x000ea2000c2e1900 */
[----:B------:R-:W-:-:S04]  /*09b0*/  VIADD R22, R8, 0xfffffd28 ;  /* 0xfffffd2808167836 */ /* 0x000fc80000000000 */
[----:B------:R-:W-:Y:S02]  /*09c0*/  IMAD.IADD R17, R22, 0x1, R23 ;  /* 0x0000000116117824 */ /* 0x000fe400078e0217 */
[----:B------:R-:W-:Y:S02]  /*09d0*/  IMAD.MOV.U32 R14, RZ, RZ, RZ ;  /* 0x000000ffff0e7224 */ /* 0x000fe400078e00ff */
[----:B------:R-:W-:Y:S01]  /*09e0*/  IMAD.WIDE R16, R17, 0x4, R2 ;  /* 0x0000000411107825 */ /* 0x000fe200078e0202 */
[----:B--2---:R-:W-:Y:S02]  /*09f0*/  SEL R9, R9, 0xff800000, P0 ;  /* 0xff80000009097807 */ /* 0x004fe40000000000 */
[----:B------:R-:W-:-:S04]  /*0a00*/  ISETP.GT.AND P0, PT, R71, -0x1, PT ;  /* 0xffffffff4700780c */ /* 0x000fc80003f04270 */
[----:B------:R-:W-:-:S04]  /*0a10*/  ISETP.GT.AND P0, PT, R18, RZ, P0 ;  /* 0x000000ff1200720c */ /* 0x000fc80000704270 */
[----:B------:R-:W-:-:S13]  /*0a20*/  ISETP.LT.AND P0, PT, R8, 0x2d8, P0 ;  /* 0x000002d80800780c */ /* 0x000fda0000701270 */
[----:B------:R-:W2:Y:S01]  /*0a30*/  @P0 LDG.E.EL R14, desc[UR6][R16.64] ;  /* 0x00000006100e0981 */ /* 0x000ea2000c2e1900 */
[----:B------:R-:W-:Y:S02]  /*0a40*/  P2R R49, PR, RZ, 0x2 ;  /* 0x00000002ff317803 */ /* 0x000fe40000000000 */
[----:B------:R-:W-:-:S04]  /*0a50*/  FSETP.GEU.AND P1, PT, R31, R9, PT ;  /* 0x000000091f00720b */ /* 0x000fc80003f2e000 */
[----:B------:R-:W-:Y:S01]  /*0a60*/  P2R R47, PR, RZ, 0x2 ;  /* 0x00000002ff2f7803 */ /* 0x000fe20000000000 */
[----:B------:R-:W-:Y:S02]  /*0a70*/  IMAD.IADD R7, R22, 0x1, R15 ;  /* 0x0000000116077824 */ /* 0x000fe400078e020f */
[----:B------:R-:W-:Y:S02]  /*0a80*/  IMAD.MOV.U32 R12, RZ, RZ, RZ ;  /* 0x000000ffff0c7224 */ /* 0x000fe400078e00ff */
[----:B------:R-:W-:Y:S01]  /*0a90*/  IMAD.WIDE R6, R7, 0x4, R2 ;  /* 0x0000000407067825 */ /* 0x000fe200078e0202 */
[----:B--2---:R-:W-:Y:S02]  /*0aa0*/  SEL R14, R14, 0xff800000, P0 ;  /* 0xff8000000e0e7807 */ /* 0x004fe40000000000 */
[----:B------:R-:W-:-:S04]  /*0ab0*/  FSETP.NAN.AND P0, PT, R9, R9, PT ;  /* 0x000000090900720b */ /* 0x000fc80003f08000 */
[----:B------:R-:W-:Y:S02]  /*0ac0*/  @P1 FSEL R9, R9, R31, P0 ;  /* 0x0000001f09091208 */ /* 0x000fe40000000000 */
[-C--:B------:R-:W-:Y:S02]  /*0ad0*/  FSETP.GEU.AND P1, PT, R19, R14.reuse, PT ;  /* 0x0000000e1300720b */ /* 0x080fe40003f2e000 */
[----:B------:R-:W-:-:S11]  /*0ae0*/  FSETP.NAN.AND P0, PT, R14, R14, PT ;  /* 0x0000000e0e00720b */ /* 0x000fd60003f08000 */
[----:B------:R-:W-:Y:S02]  /*0af0*/  @P1 FSEL R14, R14, R19, P0 ;  /* 0x000000130e0e1208 */ /* 0x000fe40000000000 */
[----:B------:R-:W-:-:S04]  /*0b00*/  ISETP.GT.AND P0, PT, R33, -0x1, PT ;  /* 0xffffffff2100780c */ /* 0x000fc80003f04270 */
[----:B------:R-:W-:-:S04]  /*0b10*/  ISETP.GT.AND P0, PT, R18, RZ, P0 ;  /* 0x000000ff1200720c */ /* 0x000fc80000704270 */
[----:B------:R-:W-:-:S13]  /*0b20*/  ISETP.LT.AND P0, PT, R8, 0x2d8, P0 ;  /* 0x000002d80800780c */ /* 0x000fda0000701270 */
[----:B------:R-:W2:Y:S01]  /*0b30*/  @P0 LDG.E.EL R12, desc[UR6][R6.64] ;  /* 0x00000006060c0981 */ /* 0x000ea2000c2e1900 */
        /* <DEDUP_REMOVED lines=9> */
[----:B------:R-:W-:Y:S02]  /*0bd0*/  FSETP.GEU.AND P1, PT, R5, R12, PT ;  /* 0x0000000c0500720b */ /* 0x000fe40003f2e000 */
[----:B------:R-:W-:Y:S02]  /*0be0*/  SHF.R.S32.HI R4, RZ, 0x4, R4 ;  /* 0x00000004ff047819 */ /* 0x000fe40000011404 */
[----:B------:R-:W-:Y:S01]  /*0bf0*/  P2R R52, PR, RZ, 0x2 ;  /* 0x00000002ff347803 */ /* 0x000fe20000000000 */
[----:B------:R-:W-:Y:S02]  /*0c00*/  IMAD R27, R35, 0x2d8, R8 ;  /* 0x000002d8231b7824 */ /* 0x000fe400078e0208 */
[----:B------:R-:W-:Y:S01]  /*0c10*/  IMAD.MOV.U32 R6, RZ, RZ, RZ ;  /* 0x000000ffff067224 */ /* 0x000fe200078e00ff */
[----:B--2---:R-:W-:-:S02]  /*0c20*/  SEL R28, R28, 0xff800000, P0 ;  /* 0xff8000001c1c7807 */ /* 0x004fc40000000000 */
[----:B------:R-:W-:-:S04]  /*0c30*/  FSETP.NAN.AND P0, PT, R12, R12, PT ;  /* 0x0000000c0c00720b */ /* 0x000fc80003f08000 */
[----:B------:R-:W-:Y:S02]  /*0c40*/  @P1 FSEL R12, R12, R5, P0 ;  /* 0x000000050c0c1208 */ /* 0x000fe40000000000 */
[----:B------:R-:W-:Y:S02]  /*0c50*/  FSETP.GEU.AND P1, PT, R9, R28, PT ;  /* 0x0000001c0900720b */ /* 0x000fe40003f2e000 */
[----:B------:R-:W-:-:S04]  /*0c60*/  LEA.HI R5, R4, R4, RZ, 0x4 ;  /* 0x0000000404057211 */ /* 0x000fc800078f20ff */
[----:B------:R-:W-:Y:S02]  /*0c70*/  LOP3.LUT R5, R5, 0xffffffd0, RZ, 0xc0, !PT ;  /* 0xffffffd005057812 */ /* 0x000fe400078ec0ff */
[----:B------:R-:W-:-:S03]  /*0c80*/  FSETP.NAN.AND P0, PT, R28, R28, PT ;  /* 0x0000001c1c00720b */ /* 0x000fc60003f08000 */
[----:B------:R-:W-:Y:S02]  /*0c90*/  IMAD.IADD R37, R4, 0x1, -R5 ;  /* 0x0000000104257824 */ /* 0x000fe400078e0a05 */
[----:B------:R-:W-:-:S03]  /*0ca0*/  @P1 FSEL R28, R28, R9, P0 ;  /* 0x000000091c1c1208 */ /* 0x000fc60000000000 */
[----:B------:R-:W-:Y:S02]  /*0cb0*/  ISETP.GT.AND P0, PT, R37, RZ, PT ;  /* 0x000000ff2500720c */ /* 0x000fe40003f04270 */
[----:B------:R-:W-:Y:S02]  /*0cc0*/  P2R R32, PR, RZ, 0x2 ;  /* 0x00000002ff207803 */ /* 0x000fe40000000000 */
[----:B------:R-:W-:-:S04]  /*0cd0*/  ISETP.GT.AND P1, PT, R18, RZ, P0 ;  /* 0x000000ff1200720c */ /* 0x000fc80000724270 */
[----:B------:R-:W-:Y:S01]  /*0ce0*/  ISETP.LT.AND P1, PT, R8, 0x2d8, P1 ;  /* 0x000002d80800780c */ /* 0x000fe20000f21270 */
[----:B------:R-:W-:-:S04]  /*0cf0*/  VIADD R5, R27, 0xffffcfa8 ;  /* 0xffffcfa81b057836 */ /* 0x000fc80000000000 */
[----:B------:R-:W-:-:S08]  /*0d00*/  IMAD.WIDE R4, R5, 0x4, R2 ;  /* 0x0000000405047825 */ /* 0x000fd000078e0202 */
[----:B------:R1:W2:Y:S01]  /*0d10*/  @P1 LDG.E.EL R6, desc[UR6][R4.64] ;  /* 0x0000000604061981 */ /* 0x0002a2000c2e1900 */
[----:B------:R-:W-:Y:S01]  /*0d20*/  ISETP.GT.AND P0, PT, R18, -0x1, P0 ;  /* 0xffffffff1200780c */ /* 0x000fe20000704270 */
[----:B------:R-:W-:-:S03]  /*0d30*/  IMAD.IADD R7, R22, 0x1, R13 ;  /* 0x0000000116077824 */ /* 0x000fc600078e020d */
[----:B------:R-:W-:Y:S01]  /*0d40*/  ISETP.LT.AND P0, PT, R8, 0x2d8, P0 ;  /* 0x000002d80800780c */ /* 0x000fe20000701270 */
[----:B------:R-:W-:Y:S02]  /*0d50*/  IMAD.MOV.U32 R39, RZ, RZ, RZ ;  /* 0x000000ffff277224 */ /* 0x000fe400078e00ff */
[----:B-1----:R-:W-:Y:S02]  /*0d60*/  VIADD R5, R27, 0xffffd280 ;  /* 0xffffd2801b057836 */ /* 0x002fe40000000000 */
[----:B------:R-:W-:Y:S02]  /*0d70*/  IMAD.MOV.U32 R9, RZ, RZ, RZ ;  /* 0x000000ffff097224 */ /* 0x000fe400078e00ff */
[----:B------:R-:W-:-:S06]  /*0d80*/  IMAD.WIDE R4, R5, 0x4, R2 ;  /* 0x0000000405047825 */ /* 0x000fcc00078e0202 */
[----:B------:R-:W3:Y:S01]  /*0d90*/  @P0 LDG.E.EL R9, desc[UR6][R4.64] ;  /* 0x0000000604090981 */ /* 0x000ee2000c2e1900 */
[----:B--2---:R-:W-:Y:S02]  /*0da0*/  SEL R17, R6, 0xff800000, P1 ;  /* 0xff80000006117807 */ /* 0x004fe40000800000 */
[----:B------:R-:W-:-:S04]  /*0db0*/  ISETP.GT.AND P1, PT, R73, -0x1, PT ;  /* 0xffffffff4900780c */ /* 0x000fc80003f24270 */
[----:B------:R-:W-:-:S04]  /*0dc0*/  ISETP.GT.AND P1, PT, R18, RZ, P1 ;  /* 0x000000ff1200720c */ /* 0x000fc80000f24270 */
[----:B------:R-:W-:Y:S01]  /*0dd0*/  ISETP.LT.AND P1, PT, R8, 0x2d8, P1 ;  /* 0x000002d80800780c */ /* 0x000fe20000f21270 */
[----:B------:R-:W-:-:S12]  /*0de0*/  IMAD.WIDE R6, R7, 0x4, R2 ;  /* 0x0000000407067825 */ /* 0x000fd800078e0202 */
[----:B------:R1:W2:Y:S01]  /*0df0*/  @P1 LDG.E.EL R39, desc[UR6][R6.64] ;  /* 0x0000000606271981 */ /* 0x0002a2000c2e1900 */
[----:B------:R-:W-:Y:S02]  /*0e00*/  LOP3.LUT R81, R35, 0x80, RZ, 0xfc, !PT ;  /* 0x0000008023517812 */ /* 0x000fe400078efcff */
[----:B------:R-:W-:Y:S02]  /*0e10*/  P2R R51, PR, RZ, 0x4 ;  /* 0x00000004ff337803 */ /* 0x000fe40000000000 */
[----:B---3--:R-:W-:Y:S02]  /*0e20*/  SEL R16, R9, 0xff800000, P0 ;  /* 0xff80000009107807 */ /* 0x008fe40000000000 */
[----:B-1----:R-:W-:-:S04]  /*0e30*/  LEA.HI R6, R0, R81, RZ, 0x4 ;  /* 0x0000005100067211 */ /* 0x002fc800078f20ff */
[----:B------:R-:W-:-:S04]  /*0e40*/  SHF.R.S32.HI R88, RZ, 0x4, R6 ;  /* 0x00000004ff587819 */ /* 0x000fc80000011406 */
[----:B------:R-:W-:-:S04]  /*0e50*/  LEA.HI R4, R88, R88, RZ, 0x4 ;  /* 0x0000005858047211 */ /* 0x000fc800078f20ff */
[----:B------:R-:W-:Y:S02]  /*0e60*/  LOP3.LUT R5, R4, 0xfffffff0, RZ, 0xc0, !PT ;  /* 0xfffffff004057812 */ /* 0x000fe400078ec0ff */
[----:B------:R-:W-:-:S03]  /*0e70*/  LOP3.LUT R6, R6, 0xfffffdf0, RZ, 0xc0, !PT ;  /* 0xfffffdf006067812 */ /* 0x000fc600078ec0ff */
[----:B------:R-:W-:Y:S02]  /*0e80*/  IMAD.IADD R88, R88, 0x1, -R5 ;  /* 0x0000000158587824 */ /* 0x000fe400078e0a05 */
[C---:B------:R-:W-:Y:S02]  /*0e90*/  IMAD.IADD R5, R81.reuse, 0x1, -R6 ;  /* 0x0000000151057824 */ /* 0x040fe400078e0a06 */
[----:B------:R-:W-:-:S04]  /*0ea0*/  IMAD R9, R81, 0x2d8, R8 ;  /* 0x000002d851097824 */ /* 0x000fc800078e0208 */
[----:B------:R-:W-:Y:S02]  /*0eb0*/  VIADD R31, R9, 0xffffcfa8 ;  /* 0xffffcfa8091f7836 */ /* 0x000fe40000000000 */
[----:B------:R-:W-:Y:S02]  /*0ec0*/  IMAD.MOV.U32 R4, RZ, RZ, RZ ;  /* 0x000000ffff047224 */ /* 0x000fe400078e00ff */
[----:B------:R-:W-:Y:S01]  /*0ed0*/  IMAD.WIDE R30, R31, 0x4, R2 ;  /* 0x000000041f1e7825 */ /* 0x000fe200078e0202 */
[----:B--2---:R-:W-:-:S04]  /*0ee0*/  SEL R39, R39, 0xff800000, P1 ;  /* 0xff80000027277807 */ /* 0x004fc80000800000 */
[----:B------:R-:W-:Y:S02]  /*0ef0*/  FSETP.GEU.AND P2, PT, R20, R39, PT ;  /* 0x000000271400720b */ /* 0x000fe40003f4e000 */
[----:B------:R-:W-:Y:S02]  /*0f00*/  FSETP.GT.AND P1, PT, R16, R17, PT ;  /* 0x000000111000720b */ /* 0x000fe40003f24000 */
[----:B------:R-:W-:Y:S02]  /*0f10*/  FSETP.NAN.AND P0, PT, R39, R39, PT ;  /* 0x000000272700720b */ /* 0x000fe40003f08000 */
[----:B------:R-:W-:-:S07]  /*0f20*/  P2R R38, PR, RZ, 0x2 ;  /* 0x00000002ff267803 */ /* 0x000fce0000000000 */
[----:B------:R-:W-:Y:S02]  /*0f30*/  @P2 FSEL R39, R39, R20, P0 ;  /* 0x0000001427272208 */ /* 0x000fe40000000000 */
[----:B------:R-:W-:-:S04]  /*0f40*/  FSETP.NAN.AND P0, PT, R16, R16, PT ;  /* 0x000000101000720b */ /* 0x000fc80003f08000 */
[----:B------:R-:W-:Y:S02]  /*0f50*/  @!P1 FSEL R16, R16, R17, P0 ;  /* 0x0000001110109208 */ /* 0x000fe40000000000 */
[----:B------:R-:W-:-:S04]  /*0f60*/  ISETP.GT.AND P1, PT, R88, RZ, PT ;  /* 0x000000ff5800720c */ /* 0x000fc80003f24270 */
[----:B------:R-:W-:-:S04]  /*0f70*/  ISETP.GT.AND P0, PT, R5, RZ, P1 ;  /* 0x000000ff0500720c */ /* 0x000fc80000f04270 */
[----:B------:R-:W-:-:S13]  /*0f80*/  ISETP.LT.AND P0, PT, R8, 0x2d8, P0 ;  /* 0x000002d80800780c */ /* 0x000fda0000701270 */
[----:B------:R1:W2:Y:S01]  /*0f90*/  @P0 LDG.E.EL R4, desc[UR6][R30.64] ;  /* 0x000000061e040981 */ /* 0x0002a2000c2e1900 */
[----:B------:R-:W-:Y:S02]  /*0fa0*/  LOP3.LUT R41, R35, 0x100, RZ, 0xfc, !PT ;  /* 0x0000010023297812 */ /* 0x000fe400078efcff */
[----:B------:R-:W-:-:S03]  /*0fb0*/  P2R R53, PR, RZ, 0x4 ;  /* 0x00000004ff357803 */ /* 0x000fc60000000000 */
[----:B------:R-:W-:-:S04]  /*0fc0*/  IMAD R17, R41, 0x2d8, R8 ;  /* 0x000002d829117824 */ /* 0x000fc800078e0208 */
[----:B-1----:R-:W-:-:S04]  /*0fd0*/  VIADD R31, R17, 0xffffcfa8 ;  /* 0xffffcfa8111f7836 */ /* 0x002fc80000000000 */
[----:B------:R-:W-:Y:S01]  /*0fe0*/  IMAD.WIDE R30, R31, 0x4, R2 ;  /* 0x000000041f1e7825 */ /* 0x000fe200078e0202 */
[----:B--2---:R-:W-:Y:S02]  /*0ff0*/  SEL R19, R4, 0xff800000, P0 ;  /* 0xff80000004137807 */ /* 0x004fe40000000000 */
[----:B------:R-:W-:-:S04]  /*1000*/  LEA.HI R4, R0, R41, RZ, 0x4 ;  /* 0x0000002900047211 */ /* 0x000fc800078f20ff */
[----:B------:R-:W-:-:S04]  /*1010*/  SHF.R.S32.HI R72, RZ, 0x4, R4 ;  /* 0x00000004ff487819 */ /* 0x000fc80000011404 */
[----:B------:R-:W-:-:S04]  /*1020*/  LEA.HI R6, R72, R72, RZ, 0x4 ;  /* 0x0000004848067211 */ /* 0x000fc800078f20ff */
[----:B------:R-:W-:Y:S02]  /*1030*/  LOP3.LUT R7, R6, 0xfffffff0, RZ, 0xc0, !PT ;  /* 0xfffffff006077812 */ /* 0x000fe400078ec0ff */
[----:B------:R-:W-:-:S03]  /*1040*/  LOP3.LUT R4, R4, 0xfffffdf0, RZ, 0xc0, !PT ;  /* 0xfffffdf004047812 */ /* 0x000fc600078ec0ff */
[----:B------:R-:W-:Y:S02]  /*1050*/  IMAD.IADD R72, R72, 0x1, -R7 ;  /* 0x0000000148487824 */ /* 0x000fe400078e0a07 */
[----:B------:R-:W-:-:S03]  /*1060*/  IMAD.IADD R7, R41, 0x1, -R4 ;  /* 0x0000000129077824 */ /* 0x000fc600078e0a04 */
[----:B------:R-:W-:-:S04]  /*1070*/  ISETP.GT.AND P0, PT, R72, RZ, PT ;  /* 0x000000ff4800720c */ /* 0x000fc80003f04270 */
[----:B------:R-:W-:-:S04]  /*1080*/  ISETP.GT.AND P2, PT, R7, RZ, P0 ;  /* 0x000000ff0700720c */ /* 0x000fc80000744270 */
[----:B------:R-:W-:Y:S01]  /*1090*/  ISETP.LT.AND P2, PT, R8, 0x2d8, P2 ;  /* 0x000002d80800780c */ /* 0x000fe20001741270 */
[----:B------:R-:W-:-:S12]  /*10a0*/  IMAD.MOV.U32 R4, RZ, RZ, RZ ;  /* 0x000000ffff047224 */ /* 0x000fd800078e00ff */
[----:B------:R-:W2:Y:S01]  /*10b0*/  @P2 LDG.E.EL R4, desc[UR6][R30.64] ;  /* 0x000000061e042981 */ /* 0x000ea2000c2e1900 */
[----:B------:R-:W-:-:S04]  /*10c0*/  ISETP.GT.AND P1, PT, R5, -0x1, P1 ;  /* 0xffffffff0500780c */ /* 0x000fc80000f24270 */
[----:B------:R-:W-:Y:S01]  /*10d0*/  ISETP.LT.AND P1, PT, R8, 0x2d8, P1 ;  /* 0x000002d80800780c */ /* 0x000fe20000f21270 */
[----:B------:R-:W-:-:S04]  /*10e0*/  VIADD R55, R9, 0xffffd280 ;  /* 0xffffd28009377836 */ /* 0x000fc80000000000 */
[----:B------:R-:W-:Y:S01]  /*10f0*/  IMAD.WIDE R54, R55, 0x4, R2 ;  /* 0x0000000437367825 */ /* 0x000fe200078e0202 */
[----:B--2---:R-:W-:-:S03]  /*1100*/  SEL R29, R4, 0xff800000, P2 ;  /* 0xff800000041d7807 */ /* 0x004fc60001000000 */
[----:B------:R-:W-:-:S06]  /*1110*/  IMAD.MOV.U32 R4, RZ, RZ, RZ ;  /* 0x000000ffff047224 */ /* 0x000fcc00078e00ff */
        /* <DEDUP_REMOVED lines=8> */
[----:B------:R-:W-:Y:S02]  /*11a0*/  LOP3.LUT R35, R35, 0x180, RZ, 0xfc, !PT ;  /* 0x0000018023237812 */ /* 0x000fe400078efcff */
[----:B------:R-:W-:Y:S02]  /*11b0*/  P2R R44, PR, RZ, 0x10 ;  /* 0x00000010ff2c7803 */ /* 0x000fe40000000000 */
[----:B------:R-:W-:Y:S02]  /*11c0*/  FSETP.GT.AND P4, PT, R20, R19, PT ;  /* 0x000000131400720b */ /* 0x000fe40003f84000 */
[----:B--2---:R-:W-:Y:S02]  /*11d0*/  SEL R22, R4, 0xff800000, P0 ;  /* 0xff80000004167807 */ /* 0x004fe40000000000 */
[----:B------:R-:W-:-:S04]  /*11e0*/  LEA.HI R4, R0, R35, RZ, 0x4 ;  /* 0x0000002300047211 */ /* 0x000fc800078f20ff */
[----:B------:R-:W-:Y:S02]  /*11f0*/  SHF.R.S32.HI R24, RZ, 0x4, R4 ;  /* 0x00000004ff187819 */ /* 0x000fe40000011404 */
[----:B------:R-:W-:Y:S02]  /*1200*/  FSETP.NAN.AND P0, PT, R20, R20, PT ;  /* 0x000000141400720b */ /* 0x000fe40003f08000 */
[----:B------:R-:W-:Y:S02]  /*1210*/  FSETP.GT.AND P1, PT, R22, R29, PT ;  /* 0x0000001d1600720b */ /* 0x000fe40003f24000 */
[----:B------:R-:W-:Y:S02]  /*1220*/  LEA.HI R6, R24, R24, RZ, 0x4 ;  /* 0x0000001818067211 */ /* 0x000fe400078f20ff */
[----:B------:R-:W-:Y:S02]  /*1230*/  @!P4 FSEL R20, R20, R19, P0 ;  /* 0x000000131414c208 */ /* 0x000fe40000000000 */
[----:B------:R-:W-:-:S02]  /*1240*/  LOP3.LUT R19, R6, 0xfffffff0, RZ, 0xc0, !PT ;  /* 0xfffffff006137812 */ /* 0x000fc400078ec0ff */
[----:B------:R-:W-:Y:S02]  /*1250*/  FSETP.NAN.AND P0, PT, R22, R22, PT ;  /* 0x000000161600720b */ /* 0x000fe40003f08000 */
[----:B------:R-:W-:Y:S01]  /*1260*/  LOP3.LUT R4, R4, 0xfffffff0, RZ, 0xc0, !PT ;  /* 0xfffffff004047812 */ /* 0x000fe200078ec0ff */
[----:B------:R-:W-:Y:S02]  /*1270*/  IMAD.IADD R24, R24, 0x1, -R19 ;  /* 0x0000000118187824 */ /* 0x000fe400078e0a13 */
[----:B------:R-:W-:Y:S02]  /*1280*/  @!P1 FSEL R22, R22, R29, P0 ;  /* 0x0000001d16169208 */ /* 0x000fe40000000000 */
[----:B------:R-:W-:Y:S01]  /*1290*/  IMAD.IADD R29, R35, 0x1, -R4 ;  /* 0x00000001231d7824 */ /* 0x000fe200078e0a04 */
[----:B------:R-:W-:Y:S02]  /*12a0*/  ISETP.GT.AND P0, PT, R24, RZ, PT ;  /* 0x000000ff1800720c */ /* 0x000fe40003f04270 */
[----:B------:R-:W-:-:S02]  /*12b0*/  P2R R40, PR, RZ, 0x2 ;  /* 0x00000002ff287803 */ /* 0x000fc40000000000 */
[----:B------:R-:W-:Y:S01]  /*12c0*/  ISETP.GT.AND P1, PT, R29, RZ, P0 ;  /* 0x000000ff1d00720c */ /* 0x000fe20000724270 */
[----:B------:R-:W-:-:S03]  /*12d0*/  IMAD R19, R35, 0x2d8, R8 ;  /* 0x000002d823137824 */ /* 0x000fc600078e0208 */
[----:B------:R-:W-:Y:S01]  /*12e0*/  ISETP.LT.AND P1, PT, R8, 0x2d8, P1 ;  /* 0x000002d80800780c */ /* 0x000fe20000f21270 */
[----:B------:R-:W-:Y:S02]  /*12f0*/  VIADD R31, R19, 0xffffcfa8 ;  /* 0xffffcfa8131f7836 */ /* 0x000fe40000000000 */
[----:B------:R-:W-:Y:S02]  /*1300*/  IMAD.MOV.U32 R4, RZ, RZ, RZ ;  /* 0x000000ffff047224 */ /* 0x000fe400078e00ff */
[----:B------:R-:W-:-:S08]  /*1310*/  IMAD.WIDE R30, R31, 0x4, R2 ;  /* 0x000000041f1e7825 */ /* 0x000fd000078e0202 */
        /* <DEDUP_REMOVED lines=8> */
[----:B------:R-:W-:Y:S02]  /*13a0*/  VIADD R31, R27, 0xffffd558 ;  /* 0xffffd5581b1f7836 */ /* 0x000fe40000000000 */
[----:B------:R-:W-:Y:S02]  /*13b0*/  IMAD.MOV.U32 R6, RZ, RZ, RZ ;  /* 0x000000ffff067224 */ /* 0x000fe400078e00ff */
[----:B------:R-:W-:Y:S01]  /*13c0*/  IMAD.WIDE R30, R31, 0x4, R2 ;  /* 0x000000041f1e7825 */ /* 0x000fe200078e0202 */
[----:B--2---:R-:W-:Y:S02]  /*13d0*/  SEL R4, R4, 0xff800000, P0 ;  /* 0xff80000004047807 */ /* 0x004fe40000000000 */
[----:B------:R-:W-:-:S04]  /*13e0*/  ISETP.GT.AND P0, PT, R37, RZ, !P3 ;  /* 0x000000ff2500720c */ /* 0x000fc80005f04270 */
[----:B------:R-:W-:-:S13]  /*13f0*/  ISETP.LT.AND P0, PT, R8, 0x2d8, P0 ;  /* 0x000002d80800780c */ /* 0x000fda0000701270 */
[----:B------:R1:W2:Y:S01]  /*1400*/  @P0 LDG.E.EL R6, desc[UR6][R30.64] ;  /* 0x000000061e060981 */ /* 0x0002a2000c2e1900 */
[----:B------:R-:W-:Y:S01]  /*1410*/  FSETP.GT.AND P2, PT, R4, R57, PT ;  /* 0x000000390400720b */ /* 0x000fe20003f44000 */
[----:B------:R-:W-:Y:S01]  /*1420*/  VIADD R77, R5, 0x1 ;  /* 0x00000001054d7836 */ /* 0x000fe20000000000 */
[----:B------:R-:W-:-:S04]  /*1430*/  P2R R45, PR, RZ, 0x10 ;  /* 0x00000010ff2d7803 */ /* 0x000fc80000000000 */
[----:B------:R-:W-:Y:S01]  /*1440*/  ISETP.GE.U32.AND P4, PT, R77, 0x10, PT ;  /* 0x000000104d00780c */ /* 0x000fe20003f86070 */
[----:B-1----:R-:W-:-:S04]  /*1450*/  VIADD R31, R9, 0xffffd558 ;  /* 0xffffd558091f7836 */ /* 0x002fc80000000000 */
[----:B------:R-:W-:Y:S01]  /*1460*/  IMAD.WIDE R30, R31, 0x4, R2 ;  /* 0x000000041f1e7825 */ /* 0x000fe200078e0202 */
[----:B--2---:R-:W-:-:S04]  /*1470*/  SEL R59, R6, 0xff800000, P0 ;  /* 0xff800000063b7807 */ /* 0x004fc80000000000 */
[----:B------:R-:W-:Y:S02]  /*1480*/  FSETP.GEU.AND P1, PT, R16, R59, PT ;  /* 0x0000003b1000720b */ /* 0x000fe40003f2e000 */
[----:B------:R-:W-:-:S04]  /*1490*/  FSETP.NAN.AND P0, PT, R4, R4, PT ;  /* 0x000000040400720b */ /* 0x000fc80003f08000 */
[----:B------:R-:W-:Y:S02]  /*14a0*/  @!P2 FSEL R4, R4, R57, P0 ;  /* 0x000000390404a208 */ /* 0x000fe40000000000 */
[----:B------:R-:W-:-:S05]  /*14b0*/  FSETP.NAN.AND P0, PT, R59, R59, PT ;  /* 0x0000003b3b00720b */ /* 0x000fca0003f08000 */
[----:B------:R-:W-:Y:S02]  /*14c0*/  @P1 FSEL R59, R59, R16, P0 ;  /* 0x000000103b3b1208 */ /* 0x000fe40000000000 */
[----:B------:R-:W-:-:S04]  /*14d0*/  ISETP.GT.AND P0, PT, R88, RZ, !P4 ;  /* 0x000000ff5800720c */ /* 0x000fc80006704270 */
[----:B------:R-:W-:Y:S01]  /*14e0*/  ISETP.LT.AND P0, PT, R8, 0x2d8, P0 ;  /* 0x000002d80800780c */ /* 0x000fe20000701270 */
[----:B------:R-:W-:-:S12]  /*14f0*/  IMAD.MOV.U32 R6, RZ, RZ, RZ ;  /* 0x000000ffff067224 */ /* 0x000fd800078e00ff */
[----:B------:R-:W2:Y:S01]  /*1500*/  @P0 LDG.E.EL R6, desc[UR6][R30.64] ;  /* 0x000000061e060981 */ /* 0x000ea2000c2e1900 */
[----:B------:R-:W-:Y:S01]  /*1510*/  VIADD R68, R7, 0x1 ;  /* 0x0000000107447836 */ /* 0x000fe20000000000 */
[----:B------:R-:W-:-:S04]  /*1520*/  P2R R36, PR, RZ, 0x4 ;  /* 0x00000004ff247803 */ /* 0x000fc80000000000 */
[----:B------:R-:W-:Y:S01]  /*1530*/  ISETP.GE.U32.AND P2, PT, R68, 0x10, PT ;  /* 0x000000104400780c */ /* 0x000fe20003f46070 */
[----:B------:R-:W-:-:S04]  /*1540*/  VIADD R55, R17, 0xffffd558 ;  /* 0xffffd55811377836 */ /* 0x000fc80000000000 */
[----:B------:R-:W-:Y:S01]  /*1550*/  IMAD.WIDE R54, R55, 0x4, R2 ;  /* 0x0000000437367825 */ /* 0x000fe200078e0202 */
[----:B--2---:R-:W-:Y:S02]  /*1560*/  SEL R61, R6, 0xff800000, P0 ;  /* 0xff800000063d7807 */ /* 0x004fe40000000000 */
[----:B------:R-:W-:-:S04]  /*1570*/  ISETP.GT.AND P0, PT, R72, RZ, !P2 ;  /* 0x000000ff4800720c */ /* 0x000fc80005704270 */
[----:B------:R-:W-:Y:S01]  /*1580*/  ISETP.LT.AND P0, PT, R8, 0x2d8, P0 ;  /* 0x000002d80800780c */ /* 0x000fe20000701270 */
[----:B------:R-:W-:-:S12]  /*1590*/  IMAD.MOV.U32 R6, RZ, RZ, RZ ;  /* 0x000000ffff067224 */ /* 0x000fd800078e00ff */
[----:B------:R1:W2:Y:S01]  /*15a0*/  @P0 LDG.E.EL R6, desc[UR6][R54.64] ;  /* 0x0000000636060981 */ /* 0x0002a2000c2e1900 */
[----:B------:R-:W-:Y:S02]  /*15b0*/  P2R R50, PR, RZ, 0x2 ;  /* 0x00000002ff327803 */ /* 0x000fe40000000000 */
[----:B------:R-:W-:-:S04]  /*15c0*/  FSETP.GEU.AND P1, PT, R20, R61, PT ;  /* 0x0000003d1400720b */ /* 0x000fc80003f2e000 */
[----:B-1----:R-:W-:Y:S01]  /*15d0*/  P2R R54, PR, RZ, 0x2 ;  /* 0x00000002ff367803 */ /* 0x002fe20000000000 */
[----:B------:R-:W-:-:S04]  /*15e0*/  VIADD R57, R19, 0xffffd558 ;  /* 0xffffd55813397836 */ /* 0x000fc80000000000 */
[----:B------:R-:W-:Y:S01]  /*15f0*/  IMAD.WIDE R56, R57, 0x4, R2 ;  /* 0x0000000439387825 */ /* 0x000fe200078e0202 */
[----:B--2---:R-:W-:Y:S02]  /*1600*/  SEL R63, R6, 0xff800000, P0 ;  /* 0xff800000063f7807 */ /* 0x004fe40000000000 */
[----:B------:R-:W-:-:S04]  /*1610*/  FSETP.NAN.AND P0, PT, R61, R61, PT ;  /* 0x0000003d3d00720b */ /* 0x000fc80003f08000 */
[----:B------:R-:W-:Y:S02]  /*1620*/  @P1 FSEL R61, R61, R20, P0 ;  /* 0x000000143d3d1208 */ /* 0x000fe40000000000 */
[-C--:B------:R-:W-:Y:S02]  /*1630*/  FSETP.GEU.AND P1, PT, R22, R63.reuse, PT ;  /* 0x0000003f1600720b */ /* 0x080fe40003f2e000 */
[----:B------:R-:W-:Y:S02]  /*1640*/  FSETP.NAN.AND P0, PT, R63, R63, PT ;  /* 0x0000003f3f00720b */ /* 0x000fe40003f08000 */
[----:B------:R-:W-:-:S09]  /*1650*/  P2R R55, PR, RZ, 0x2 ;  /* 0x00000002ff377803 */ /* 0x000fd20000000000 */
[----:B------:R-:W-:Y:S01]  /*1660*/  @P1 FSEL R63, R63, R22, P0 ;  /* 0x000000163f3f1208 */ /* 0x000fe20000000000 */
[----:B------:R-:W-:-:S05]  /*1670*/  VIADD R22, R29, 0x1 ;  /* 0x000000011d167836 */ /* 0x000fca0000000000 */
[----:B------:R-:W-:-:S04]  /*1680*/  ISETP.GE.U32.AND P1, PT, R22, 0x10, PT ;  /* 0x000000101600780c */ /* 0x000fc80003f26070 */
[----:B------:R-:W-:-:S04]  /*1690*/  ISETP.GT.AND P0, PT, R24, RZ, !P1 ;  /* 0x000000ff1800720c */ /* 0x000fc80004f04270 */
[----:B------:R-:W-:Y:S01]  /*16a0*/  ISETP.LT.AND P0, PT, R8, 0x2d8, P0 ;  /* 0x000002d80800780c */ /* 0x000fe20000701270 */
[----:B------:R-:W-:-:S12]  /*16b0*/  IMAD.MOV.U32 R6, RZ, RZ, RZ ;  /* 0x000000ffff067224 */ /* 0x000fd800078e00ff */
[----:B------:R-:W2:Y:S01]  /*16c0*/  @P0 LDG.E.EL R6, desc[UR6][R56.64] ;  /* 0x0000000638060981 */ /* 0x000ea2000c2e1900 */
[----:B------:R-:W-:-:S04]  /*16d0*/  VIADD R31, R27, 0xfffffd28 ;  /* 0xfffffd281b1f7836 */ /* 0x000fc80000000000 */
[----:B------:R-:W-:Y:S01]  /*16e0*/  IMAD.WIDE R30, R31, 0x4, R2 ;  /* 0x000000041f1e7825 */ /* 0x000fe200078e0202 */
[----:B--2---:R-:W-:Y:S02]  /*16f0*/  SEL R65, R6, 0xff800000, P0 ;  /* 0xff80000006417807 */ /* 0x004fe40000000000 */
[----:B------:R-:W-:-:S04]  /*1700*/  ISETP.GT.AND P0, PT, R37, -0x1, PT ;  /* 0xffffffff2500780c */ /* 0x000fc80003f04270 */
[----:B------:R-:W-:-:S04]  /*1710*/  ISETP.GT.AND P0, PT, R18, RZ, P0 ;  /* 0x000000ff1200720c */ /* 0x000fc80000704270 */
[----:B------:R-:W-:Y:S01]  /*1720*/  ISETP.LT.AND P0, PT, R8, 0x2d8, P0 ;  /* 0x000002d80800780c */ /* 0x000fe20000701270 */
[----:B------:R-:W-:-:S12]  /*1730*/  IMAD.MOV.U32 R6, RZ, RZ, RZ ;  /* 0x000000ffff067224 */ /* 0x000fd800078e00ff */
[----:B------:R1:W2:Y:S01]  /*1740*/  @P0 LDG.E.EL R6, desc[UR6][R30.64] ;  /* 0x000000061e060981 */ /* 0x0002a2000c2e1900 */
[----:B------:R-:W-:Y:S02]  /*1750*/  P2R R84, PR, RZ, 0x10 ;  /* 0x00000010ff547803 */ /* 0x000fe40000000000 */
[----:B------:R-:W-:-:S04]  /*1760*/  FSETP.GEU.AND P4, PT, R4, R65, PT ;  /* 0x000000410400720b */ /* 0x000fc80003f8e000 */
[----:B------:R-:W-:Y:S01]  /*1770*/  P2R R56, PR, RZ, 0x10 ;  /* 0x00000010ff387803 */ /* 0x000fe20000000000 */
[----:B-1----:R-:W-:-:S04]  /*1780*/  VIADD R31, R9, 0xfffffd28 ;  /* 0xfffffd28091f7836 */ /* 0x002fc80000000000 */
        /* <DEDUP_REMOVED lines=36> */
[----:B------:R-:W-:Y:S01]  /*19d0*/  P2R R34, PR, RZ, 0x20 ;  /* 0x00000020ff227803 */ /* 0x000fe20000000000 */
[----:B------:R-:W-:Y:S01]  /*19e0*/  IMAD.WIDE R60, R27, 0x4, R2 ;  /* 0x000000041b3c7825 */ /* 0x000fe200078e0202 */
[----:B--2---:R-:W-:Y:S02]  /*19f0*/  SEL R26, R4, 0xff800000, P0 ;  /* 0xff800000041a7807 */ /* 0x004fe40000000000 */
[----:B------:R-:W-:Y:S02]  /*1a00*/  LOP3.LUT R4, R37, R18, RZ, 0xfc, !PT ;  /* 0x0000001225047212 */ /* 0x000fe400078efcff */
[----:B------:R-:W-:-:S04]  /*1a10*/  ISETP.GE.AND P0, PT, R8, 0x2d8, PT ;  /* 0x000002d80800780c */ /* 0x000fc80003f06270 */
[----:B------:R-:W-:-:S13]  /*1a20*/  ISETP.GT.AND P5, PT, R4, -0x1, !P0 ;  /* 0xffffffff0400780c */ /* 0x000fda00047a4270 */
[----:B------:R1:W2:Y:S01]  /*1a30*/  @P5 LDG.E.EL R85, desc[UR6][R60.64] ;  /* 0x000000063c555981 */ /* 0x0002a2000c2e1900 */
[----:B------:R-:W-:Y:S02]  /*1a40*/  P2R R59, PR, RZ, 0x10 ;  /* 0x00000010ff3b7803 */ /* 0x000fe40000000000 */
[----:B------:R-:W-:-:S04]  /*1a50*/  FSETP.GEU.AND P4, PT, R65, R26, PT ;  /* 0x0000001a4100720b */ /* 0x000fc80003f8e000 */
[----:B-1----:R-:W-:Y:S01]  /*1a60*/  P2R R60, PR, RZ, 0x10 ;  /* 0x00000010ff3c7803 */ /* 0x002fe20000000000 */
[----:B------:R-:W-:Y:S01]  /*1a70*/  IMAD.MOV.U32 R89, RZ, RZ, RZ ;  /* 0x000000ffff597224 */ /* 0x000fe200078e00ff */
[----:B--2---:R-:W-:Y:S02]  /*1a80*/  SEL R85, R85, 0xff800000, P5 ;  /* 0xff80000055557807 */ /* 0x004fe40002800000 */
[----:B------:R-:W-:-:S05]  /*1a90*/  FSETP.NAN.AND P5, PT, R26, R26, PT ;  /* 0x0000001a1a00720b */ /* 0x000fca0003fa8000 */
[----:B------:R-:W-:Y:S02]  /*1aa0*/  @P4 FSEL R26, R26, R65, P5 ;  /* 0x000000411a1a4208 */ /* 0x000fe40002800000 */
[-C--:B------:R-:W-:Y:S02]  /*1ab0*/  FSETP.GEU.AND P4, PT, R6, R85.reuse, PT ;  /* 0x000000550600720b */ /* 0x080fe40003f8e000 */
[----:B------:R-:W-:-:S11]  /*1ac0*/  FSETP.NAN.AND P5, PT, R85, R85, PT ;  /* 0x000000555500720b */ /* 0x000fd60003fa8000 */
[----:B------:R-:W-:Y:S02]  /*1ad0*/  @P4 FSEL R85, R85, R6, P5 ;  /* 0x0000000655554208 */ /* 0x000fe40002800000 */
[----:B------:R-:W-:-:S04]  /*1ae0*/  LOP3.LUT R6, R88, R5, RZ, 0xfc, !PT ;  /* 0x0000000558067212 */ /* 0x000fc800078efcff */
[----:B------:R-:W-:Y:S01]  /*1af0*/  ISETP.GT.AND P5, PT, R6, -0x1, !P0 ;  /* 0xffffffff0600780c */ /* 0x000fe200047a4270 */
[----:B------:R-:W-:-:S12]  /*1b00*/  IMAD.WIDE R4, R9, 0x4, R2 ;  /* 0x0000000409047825 */ /* 0x000fd800078e0202 */
[----:B------:R-:W2:Y:S01]  /*1b10*/  @P5 LDG.E.EL R89, desc[UR6][R4.64] ;  /* 0x0000000604595981 */ /* 0x000ea2000c2e1900 */
[----:B------:R-:W-:Y:S01]  /*1b20*/  LOP3.LUT R7, R72, R7, RZ, 0xfc, !PT ;  /* 0x0000000748077212 */ /* 0x000fe200078efcff */
[----:B------:R-:W-:Y:S02]  /*1b30*/  IMAD.MOV.U32 R76, RZ, RZ, RZ ;  /* 0x000000ffff4c7224 */ /* 0x000fe400078e00ff */
[----:B------:R-:W-:Y:S01]  /*1b40*/  IMAD.WIDE R30, R17, 0x4, R2 ;  /* 0x00000004111e7825 */ /* 0x000fe200078e0202 */
[----:B--2---:R-:W-:Y:S02]  /*1b50*/  SEL R89, R89, 0xff800000, P5 ;  /* 0xff80000059597807 */ /* 0x004fe40002800000 */
[----:B------:R-:W-:-:S13]  /*1b60*/  ISETP.GT.AND P5, PT, R7, -0x1, !P0 ;  /* 0xffffffff0700780c */ /* 0x000fda00047a4270 */
[----:B------:R-:W2:Y:S01]  /*1b70*/  @P5 LDG.E.EL R76, desc[UR6][R30.64] ;  /* 0x000000061e4c5981 */ /* 0x000ea2000c2e1900 */
[----:B------:R-:W-:Y:S02]  /*1b80*/  P2R R61, PR, RZ, 0x10 ;  /* 0x00000010ff3d7803 */ /* 0x000fe40000000000 */
[----:B------:R-:W-:-:S04]  /*1b90*/  FSETP.GEU.AND P4, PT, R16, R89, PT ;  /* 0x000000591000720b */ /* 0x000fc80003f8e000 */
[----:B------:R-:W-:Y:S02]  /*1ba0*/  P2R R62, PR, RZ, 0x10 ;  /* 0x00000010ff3e7803 */ /* 0x000fe40000000000 */
[----:B------:R-:W-:Y:S01]  /*1bb0*/  LOP3.LUT R29, R24, R29, RZ, 0xfc, !PT ;  /* 0x0000001d181d7212 */ /* 0x000fe200078efcff */
        /* <DEDUP_REMOVED lines=8> */
[----:B------:R-:W-:-:S13]  /*1c40*/  ISETP.GT.AND P5, PT, R29, -0x1, !P0 ;  /* 0xffffffff1d00780c */ /* 0x000fda00047a4270 */
[----:B------:R-:W2:Y:S01]  /*1c50*/  @P5 LDG.E.EL R69, desc[UR6][R6.64] ;  /* 0x0000000606455981 */ /* 0x000ea2000c2e1900 */
[----:B------:R-:W-:Y:S01]  /*1c60*/  LOP3.LUT R16, R71, R18, RZ, 0xfc, !PT ;  /* 0x0000001247107212 */ /* 0x000fe200078efcff */
[----:B------:R-:W-:Y:S02]  /*1c70*/  IMAD.IADD R29, R23, 0x1, R8 ;  /* 0x00000001171d7824 */ /* 0x000fe400078e0208 */
[----:B------:R-:W-:Y:S02]  /*1c80*/  IMAD.MOV.U32 R20, RZ, RZ, RZ ;  /* 0x000000ffff147224 */ /* 0x000fe400078e00ff */
[----:B------:R-:W-:Y:S01]  /*1c90*/  IMAD.WIDE R4, R29, 0x4, R2 ;  /* 0x000000041d047825 */ /* 0x000fe200078e0202 */
[----:B--2---:R-:W-:Y:S02]  /*1ca0*/  SEL R69, R69, 0xff800000, P5 ;  /* 0xff80000045457807 */ /* 0x004fe40002800000 */
[----:B------:R-:W-:-:S13]  /*1cb0*/  ISETP.GT.AND P5, PT, R16, -0x1, !P0 ;  /* 0xffffffff1000780c */ /* 0x000fda00047a4270 */
[----:B------:R1:W2:Y:S01]  /*1cc0*/  @P5 LDG.E.EL R20, desc[UR6][R4.64] ;  /* 0x0000000604145981 */ /* 0x0002a2000c2e1900 */
[----:B------:R-:W-:Y:S02]  /*1cd0*/  P2R R63, PR, RZ, 0x10 ;  /* 0x00000010ff3f7803 */ /* 0x000fe40000000000 */
[----:B------:R-:W-:-:S04]  /*1ce0*/  FSETP.GEU.AND P4, PT, R26, R69, PT ;  /* 0x000000451a00720b */ /* 0x000fc80003f8e000 */
[----:B------:R-:W-:Y:S01]  /*1cf0*/  P2R R64, PR, RZ, 0x10 ;  /* 0x00000010ff407803 */ /* 0x000fe20000000000 */
[----:B------:R-:W-:-:S04]  /*1d00*/  VIADD R80, R8, 0x2d8 ;  /* 0x000002d808507836 */ /* 0x000fc80000000000 */
[----:B------:R-:W-:Y:S02]  /*1d10*/  IMAD.IADD R7, R80, 0x1, R23 ;  /* 0x0000000150077824 */ /* 0x000fe400078e0217 */
[----:B-1----:R-:W-:Y:S02]  /*1d20*/  IMAD.MOV.U32 R4, RZ, RZ, RZ ;  /* 0x000000ffff047224 */ /* 0x002fe400078e00ff */
[----:B------:R-:W-:Y:S01]  /*1d30*/  IMAD.WIDE R6, R7, 0x4, R2 ;  /* 0x0000000407067825 */ /* 0x000fe200078e0202 */
[----:B--2---:R-:W-:Y:S02]  /*1d40*/  SEL R67, R20, 0xff800000, P5 ;  /* 0xff80000014437807 */ /* 0x004fe40002800000 */
[----:B------:R-:W-:-:S04]  /*1d50*/  FSETP.NAN.AND P5, PT, R69, R69, PT ;  /* 0x000000454500720b */ /* 0x000fc80003fa8000 */
[----:B------:R-:W-:Y:S02]  /*1d60*/  @P4 FSEL R69, R69, R26, P5 ;  /* 0x0000001a45454208 */ /* 0x000fe40002800000 */
[-C--:B------:R-:W-:Y:S02]  /*1d70*/  FSETP.GEU.AND P4, PT, R14, R67.reuse, PT ;  /* 0x000000430e00720b */ /* 0x080fe40003f8e000 */
[----:B------:R-:W-:-:S11]  /*1d80*/  FSETP.NAN.AND P5, PT, R67, R67, PT ;  /* 0x000000434300720b */ /* 0x000fd60003fa8000 */
[----:B------:R-:W-:Y:S02]  /*1d90*/  @P4 FSEL R67, R67, R14, P5 ;  /* 0x0000000e43434208 */ /* 0x000fe40002800000 */
[----:B------:R-:W-:-:S04]  /*1da0*/  ISETP.GT.AND P5, PT, R71, -0x1, !P3 ;  /* 0xffffffff4700780c */ /* 0x000fc80005fa4270 */
[----:B------:R-:W-:-:S13]  /*1db0*/  ISETP.LT.AND P5, PT, R8, 0x2d8, P5 ;  /* 0x000002d80800780c */ /* 0x000fda0002fa1270 */
[----:B------:R-:W2:Y:S01]  /*1dc0*/  @P5 LDG.E.EL R4, desc[UR6][R6.64] ;  /* 0x0000000606045981 */ /* 0x000ea2000c2e1900 */
[----:B------:R-:W-:Y:S01]  /*1dd0*/  LOP3.LUT R14, R33, R18, RZ, 0xfc, !PT ;  /* 0x00000012210e7212 */ /* 0x000fe200078efcff */
[----:B------:R-:W-:Y:S02]  /*1de0*/  IMAD.IADD R31, R15, 0x1, R8 ;  /* 0x000000010f1f7824 */ /* 0x000fe400078e0208 */
[----:B------:R-:W-:Y:S01]  /*1df0*/  IMAD.MOV.U32 R16, RZ, RZ, RZ ;  /* 0x000000ffff107224 */ /* 0x000fe200078e00ff */
[----:B--2---:R-:W-:Y:S02]  /*1e00*/  SEL R20, R4, 0xff800000, P5 ;  /* 0xff80000004147807 */ /* 0x004fe40002800000 */
[----:B------:R-:W-:Y:S01]  /*1e10*/  ISETP.GT.AND P5, PT, R14, -0x1, !P0 ;  /* 0xffffffff0e00780c */ /* 0x000fe200047a4270 */
[----:B------:R-:W-:-:S12]  /*1e20*/  IMAD.WIDE R4, R31, 0x4, R2 ;  /* 0x000000041f047825 */ /* 0x000fd800078e0202 */
[----:B------:R1:W2:Y:S01]  /*1e30*/  @P5 LDG.E.EL R16, desc[UR6][R4.64] ;  /* 0x0000000604105981 */ /* 0x0002a2000c2e1900 */
[----:B------:R-:W-:Y:S02]  /*1e40*/  P2R R65, PR, RZ, 0x10 ;  /* 0x00000010ff417803 */ /* 0x000fe40000000000 */
[----:B------:R-:W-:-:S04]  /*1e50*/  FSETP.GEU.AND P4, PT, R67, R20, PT ;  /* 0x000000144300720b */ /* 0x000fc80003f8e000 */
[----:B------:R-:W-:Y:S02]  /*1e60*/  P2R R66, PR, RZ, 0x10 ;  /* 0x00000010ff427803 */ /* 0x000fe40000000000 */
[----:B------:R-:W-:Y:S01]  /*1e70*/  P2R R46, PR, RZ, 0x40 ;  /* 0x00000040ff2e7803 */ /* 0x000fe20000000000 */
[----:B------:R-:W-:-:S04]  /*1e80*/  VIADD R26, R8, 0x2aa8 ;  /* 0x00002aa8081a7836 */ /* 0x000fc80000000000 */
[----:B-1----:R-:W-:Y:S02]  /*1e90*/  IMAD.IADD R5, R23, 0x1, R26 ;  /* 0x0000000117057824 */ /* 0x002fe400078e021a */
[----:B------:R-:W-:Y:S02]  /*1ea0*/  IMAD.MOV.U32 R6, RZ, RZ, RZ ;  /* 0x000000ffff067224 */ /* 0x000fe400078e00ff */
[----:B------:R-:W-:Y:S01]  /*1eb0*/  IMAD.WIDE R4, R5, 0x4, R2 ;  /* 0x0000000405047825 */ /* 0x000fe200078e0202 */
[----:B--2---:R-:W-:Y:S02]  /*1ec0*/  SEL R75, R16, 0xff800000, P5 ;  /* 0xff800000104b7807 */ /* 0x004fe40002800000 */
[----:B------:R-:W-:-:S04]  /*1ed0*/  FSETP.NAN.AND P5, PT, R20, R20, PT ;  /* 0x000000141400720b */ /* 0x000fc80003fa8000 */
[----:B------:R-:W-:Y:S02]  /*1ee0*/  @P4 FSEL R20, R20, R67, P5 ;  /* 0x0000004314144208 */ /* 0x000fe40002800000 */
[-C--:B------:R-:W-:Y:S02]  /*1ef0*/  FSETP.GEU.AND P4, PT, R12, R75.reuse, PT ;  /* 0x0000004b0c00720b */ /* 0x080fe40003f8e000 */
[----:B------:R-:W-:-:S11]  /*1f00*/  FSETP.NAN.AND P5, PT, R75, R75, PT ;  /* 0x0000004b4b00720b */ /* 0x000fd60003fa8000 */
[----:B------:R-:W-:Y:S01]  /*1f10*/  @P4 FSEL R75, R75, R12, P5 ;  /* 0x0000000c4b4b4208 */ /* 0x000fe20002800000 */
[----:B------:R-:W-:-:S05]  /*1f20*/  VIADD R12, R71, 0x1 ;  /* 0x00000001470c7836 */ /* 0x000fca0000000000 */
[----:B------:R-:W-:-:S04]  /*1f30*/  ISETP.GE.U32.AND P5, PT, R12, 0x10, PT ;  /* 0x000000100c00780c */ /* 0x000fc80003fa6070 */
[----:B------:R-:W-:-:S04]  /*1f40*/  ISETP.GT.AND P6, PT, R18, RZ, !P5 ;  /* 0x000000ff1200720c */ /* 0x000fc80006fc4270 */
[----:B------:R-:W-:-:S13]  /*1f50*/  ISETP.LT.AND P6, PT, R8, 0x2d8, P6 ;  /* 0x000002d80800780c */ /* 0x000fda00037c1270 */
[----:B------:R-:W2:Y:S01]  /*1f60*/  @P6 LDG.E.EL R6, desc[UR6][R4.64] ;  /* 0x0000000604066981 */ /* 0x000ea2000c2e1900 */
[----:B------:R-:W-:Y:S02]  /*1f70*/  IMAD.IADD R7, R80, 0x1, R15 ;  /* 0x0000000150077824 */ /* 0x000fe400078e020f */
[----:B------:R-:W-:Y:S01]  /*1f80*/  IMAD.MOV.U32 R14, RZ, RZ, RZ ;  /* 0x000000ffff0e7224 */ /* 0x000fe200078e00ff */
[----:B--2---:R-:W-:Y:S02]  /*1f90*/  SEL R79, R6, 0xff800000, P6 ;  /* 0xff800000064f7807 */ /* 0x004fe40003000000 */
[----:B------:R-:W-:-:S04]  /*1fa0*/  ISETP.GT.AND P6, PT, R33, -0x1, !P3 ;  /* 0xffffffff2100780c */ /* 0x000fc80005fc4270 */
[----:B------:R-:W-:Y:S01]  /*1fb0*/  ISETP.LT.AND P6, PT, R8, 0x2d8, P6 ;  /* 0x000002d80800780c */ /* 0x000fe200037c1270 */
[----:B------:R-:W-:-:S12]  /*1fc0*/  IMAD.WIDE R6, R7, 0x4, R2 ;  /* 0x0000000407067825 */ /* 0x000fd800078e0202 */
[----:B------:R1:W2:Y:S01]  /*1fd0*/  @P6 LDG.E.EL R14, desc[UR6][R6.64] ;  /* 0x00000006060e6981 */ /* 0x0002a2000c2e1900 */
[----:B------:R-:W-:Y:S01]  /*1fe0*/  ISETP.GT.AND P5, PT, R18, -0x1, !P5 ;  /* 0xffffffff1200780c */ /* 0x000fe20006fa4270 */
[----:B------:R-:W-:-:S03]  /*1ff0*/  VIADD R30, R8, 0x2d80 ;  /* 0x00002d80081e7836 */ /* 0x000fc60000000000 */
[----:B------:R-:W-:Y:S01]  /*2000*/  ISETP.LT.AND P5, PT, R8, 0x2d8, P5 ;  /* 0x000002d80800780c */ /* 0x000fe20002fa1270 */
[----:B-1----:R-:W-:-:S04]  /*2010*/  IMAD.IADD R7, R23, 0x1, R30 ;  /* 0x0000000117077824 */ /* 0x002fc800078e021e */
[----:B------:R-:W-:Y:S01]  /*2020*/  IMAD.WIDE R6, R7, 0x4, R2 ;  /* 0x0000000407067825 */ /* 0x000fe200078e0202 */
[----:B------:R-:W-:Y:S02]  /*2030*/  P2R R67, PR, RZ, 0x10 ;  /* 0x00000010ff437803 */ /* 0x000fe40000000000 */
[----:B--2---:R-:W-:Y:S01]  /*2040*/  SEL R78, R14, 0xff800000, P6 ;  /* 0xff8000000e4e7807 */ /* 0x004fe20003000000 */
[----:B------:R-:W-:-:S06]  /*2050*/  IMAD.MOV.U32 R14, RZ, RZ, RZ ;  /* 0x000000ffff0e7224 */ /* 0x000fcc00078e00ff */
[----:B------:R-:W2:Y:S01]  /*2060*/  @P5 LDG.E.EL R14, desc[UR6][R6.64] ;  /* 0x00000006060e5981 */ /* 0x000ea2000c2e1900 */
[-C--:B------:R-:W-:Y:S02]  /*2070*/  FSETP.GEU.AND P4, PT, R20, R79.reuse, PT ;  /* 0x0000004f1400720b */ /* 0x080fe40003f8e000 */
[----:B------:R-:W-:Y:S02]  /*2080*/  FSETP.NAN.AND P6, PT, R79, R79, PT ;  /* 0x0000004f4f00720b */ /* 0x000fe40003fc8000 */
[----:B------:R-:W-:Y:S01]  /*2090*/  P2R R70, PR, RZ, 0x10 ;  /* 0x00000010ff467803 */ /* 0x000fe20000000000 */
[----:B------:R-:W-:-:S08]  /*20a0*/  VIADD R16, R33, 0x1 ;  /* 0x0000000121107836 */ /* 0x000fd00000000000 */
[----:B------:R-:W-:Y:S02]  /*20b0*/  @P4 FSEL R79, R79, R20, P6 ;  /* 0x000000144f4f4208 */ /* 0x000fe40003000000 */
[-C--:B------:R-:W-:Y:S02]  /*20c0*/  FSETP.GEU.AND P4, PT, R75, R78.reuse, PT ;  /* 0x0000004e4b00720b */ /* 0x080fe40003f8e000 */
[----:B------:R-:W-:Y:S01]  /*20d0*/  FSETP.NAN.AND P6, PT, R78, R78, PT ;  /* 0x0000004e4e00720b */ /* 0x000fe20003fc8000 */
[----:B------:R-:W-:-:S10]  /*20e0*/  IMAD.IADD R5, R15, 0x1, R26 ;  /* 0x000000010f057824 */ /* 0x000fd400078e021a */
[----:B------:R-:W-:Y:S01]  /*20f0*/  @P4 FSEL R78, R78, R75, P6 ;  /* 0x0000004b4e4e4208 */ /* 0x000fe20003000000 */
[----:B------:R-:W-:Y:S02]  /*2100*/  IMAD.MOV.U32 R20, RZ, RZ, RZ ;  /* 0x000000ffff147224 */ /* 0x000fe400078e00ff */
[----:B------:R-:W-:Y:S01]  /*2110*/  IMAD.WIDE R4, R5, 0x4, R2 ;  /* 0x0000000405047825 */ /* 0x000fe200078e0202 */
[----:B--2---:R-:W-:Y:S02]  /*2120*/  SEL R14, R14, 0xff800000, P5 ;  /* 0xff8000000e0e7807 */ /* 0x004fe40002800000 */
[----:B------:R-:W-:-:S04]  /*2130*/  ISETP.GE.U32.AND P5, PT, R16, 0x10, PT ;  /* 0x000000101000780c */ /* 0x000fc80003fa6070 */
[----:B------:R-:W-:-:S04]  /*2140*/  ISETP.GT.AND P6, PT, R18, RZ, !P5 ;  /* 0x000000ff1200720c */ /* 0x000fc80006fc4270 */
[----:B------:R-:W-:-:S13]  /*2150*/  ISETP.LT.AND P6, PT, R8, 0x2d8, P6 ;  /* 0x000002d80800780c */ /* 0x000fda00037c1270 */
[----:B------:R-:W2:Y:S01]  /*2160*/  @P6 LDG.E.EL R20, desc[UR6][R4.64] ;  /* 0x0000000604146981 */ /* 0x000ea2000c2e1900 */
[----:B------:R-:W-:-:S04]  /*2170*/  ISETP.GT.AND P5, PT, R18, -0x1, !P5 ;  /* 0xffffffff1200780c */ /* 0x000fc80006fa4270 */
[----:B------:R-:W-:Y:S01]  /*2180*/  ISETP.LT.AND P5, PT, R8, 0x2d8, P5 ;  /* 0x000002d80800780c */ /* 0x000fe20002fa1270 */
[----:B------:R-:W-:-:S04]  /*2190*/  IMAD.IADD R7, R15, 0x1, R30 ;  /* 0x000000010f077824 */ /* 0x000fc800078e021e */
[----:B------:R-:W-:Y:S01]  /*21a0*/  IMAD.WIDE R6, R7, 0x4, R2 ;  /* 0x0000000407067825 */ /* 0x000fe200078e0202 */
[----:B------:R-:W-:Y:S02]  /*21b0*/  P2R R71, PR, RZ, 0x10 ;  /* 0x00000010ff477803 */ /* 0x000fe40000000000 */
[----:B------:R-:W-:Y:S02]  /*21c0*/  FSETP.GEU.AND P4, PT, R79, R14, PT ;  /* 0x0000000e4f00720b */ /* 0x000fe40003f8e000 */
[----:B--2---:R-:W-:Y:S01]  /*21d0*/  SEL R83, R20, 0xff800000, P6 ;  /* 0xff80000014537807 */ /* 0x004fe20003000000 */
[----:B------:R-:W-:-:S06]  /*21e0*/  IMAD.MOV.U32 R20, RZ, RZ, RZ ;  /* 0x000000ffff147224 */ /* 0x000fcc00078e00ff */
[----:B------:R-:W2:Y:S01]  /*21f0*/  @P5 LDG.E.EL R20, desc[UR6][R6.64] ;  /* 0x0000000606145981 */ /* 0x000ea2000c2e1900 */
[C---:B------:R-:W-:Y:S02]  /*2200*/  FSETP.NAN.AND P6, PT, R14.reuse, R14, PT ;  /* 0x0000000e0e00720b */ /* 0x040fe40003fc8000 */
[----:B------:R-:W-:Y:S02]  /*2210*/  P2R R74, PR, RZ, 0x10 ;  /* 0x00000010ff4a7803 */ /* 0x000fe40000000000 */
[----:B------:R-:W-:Y:S02]  /*2220*/  @P4 FSEL R14, R14, R79, P6 ;  /* 0x0000004f0e0e4208 */ /* 0x000fe40003000000 */
[-C--:B------:R-:W-:Y:S02]  /*2230*/  FSETP.GEU.AND P4, PT, R78, R83.reuse, PT ;  /* 0x000000534e00720b */ /* 0x080fe40003f8e000 */
[----:B------:R-:W-:Y:S01]  /*2240*/  FSETP.NAN.AND P6, PT, R83, R83, PT ;  /* 0x000000535300720b */ /* 0x000fe20003fc8000 */
[----:B------:R-:W-:-:S10]  /*2250*/  IMAD.IADD R33, R13, 0x1, R8 ;  /* 0x000000010d217824 */ /* 0x000fd400078e0208 */
[----:B------:R-:W-:Y:S02]  /*2260*/  @P4 FSEL R83, R83, R78, P6 ;  /* 0x0000004e53534208 */ /* 0x000fe40003000000 */
[----:B------:R-:W-:Y:S01]  /*2270*/  LOP3.LUT R78, R73, R18, RZ, 0xfc, !PT ;  /* 0x00000012494e7212 */ /* 0x000fe200078efcff */
        /* <DEDUP_REMOVED lines=29> */
[----:B------:R-:W-:Y:S01]  /*2450*/  P2R R82, PR, RZ, 0x10 ;  /* 0x00000010ff527803 */ /* 0x000fe20000000000 */
        /* <DEDUP_REMOVED lines=33> */
[-C--:B------:R-:W-:Y:S01]  /*2670*/  FSETP.GEU.AND P4, PT, R93, R92.reuse, PT ;  /* 0x0000005c5d00720b */ /* 0x080fe20003f8e000 */
[----:B------:R-:W-:Y:S01]  /*2680*/  VIADD R80, R91, 0x1 ;  /* 0x000000015b507836 */ /* 0x000fe20000000000 */
        /* <DEDUP_REMOVED lines=9> */
[----:B------:R1:W2:Y:S01]  /*2720*/  @P6 LDG.E.EL R90, desc[UR6][R6.64] ;  /* 0x00000006065a6981 */ /* 0x0002a2000c2e1900 */
[----:B------:R-:W-:Y:S02]  /*2730*/  P2R R87, PR, RZ, 0x10 ;  /* 0x00000010ff577803 */ /* 0x000fe40000000000 */
[----:B------:R-:W-:Y:S02]  /*2740*/  FSETP.GEU.AND P4, PT, R94, R73, PT ;  /* 0x000000495e00720b */ /* 0x000fe40003f8e000 */
[----:B------:R-:W-:-:S04]  /*2750*/  ISETP.GT.AND P5, PT, R18, -0x1, !P5 ;  /* 0xffffffff1200780c */ /* 0x000fc80006fa4270 */
[----:B------:R-:W-:Y:S01]  /*2760*/  ISETP.LT.AND P5, PT, R8, 0x2d8, P5 ;  /* 0x000002d80800780c */ /* 0x000fe20002fa1270 */
[----:B------:R-:W-:Y:S02]  /*2770*/  IMAD.IADD R5, R21, 0x1, R30 ;  /* 0x0000000115057824 */ /* 0x000fe400078e021e */
[----:B-1----:R-:W-:Y:S02]  /*2780*/  VIADD R7, R9, 0x2d8 ;  /* 0x000002d809077836 */ /* 0x002fe40000000000 */
[----:B------:R-:W-:-:S04]  /*2790*/  IMAD.WIDE R4, R5, 0x4, R2 ;  /* 0x0000000405047825 */ /* 0x000fc800078e0202 */
[----:B------:R-:W-:Y:S01]  /*27a0*/  IMAD.WIDE R6, R7, 0x4, R2 ;  /* 0x0000000407067825 */ /* 0x000fe200078e0202 */
[----:B------:R-:W-:-:S04]  /*27b0*/  ISETP.GT.AND P3, PT, R37, -0x1, !P3 ;  /* 0xffffffff2500780c */ /* 0x000fc80005f64270 */
[----:B------:R-:W-:Y:S01]  /*27c0*/  ISETP.LT.AND P3, PT, R8, 0x2d8, P3 ;  /* 0x000002d80800780c */ /* 0x000fe20001f61270 */
[----:B------:R-:W-:Y:S01]  /*27d0*/  IMAD.MOV.U32 R98, RZ, RZ, RZ ;  /* 0x000000ffff627224 */ /* 0x000fe200078e00ff */
[----:B--2---:R-:W-:Y:S02]  /*27e0*/  SEL R93, R90, 0xff800000, P6 ;  /* 0xff8000005a5d7807 */ /* 0x004fe40003000000 */
[C---:B------:R-:W-:Y:S02]  /*27f0*/  FSETP.NAN.AND P6, PT, R73.reuse, R73, PT ;  /* 0x000000494900720b */ /* 0x040fe40003fc8000 */
[----:B------:R-:W-:Y:S02]  /*2800*/  P2R R90, PR, RZ, 0x10 ;  /* 0x00000010ff5a7803 */ /* 0x000fe40000000000 */
[----:B------:R-:W-:Y:S02]  /*2810*/  @P4 FSEL R73, R73, R94, P6 ;  /* 0x0000005e49494208 */ /* 0x000fe40003000000 */
[----:B------:R-:W-:-:S02]  /*2820*/  FSETP.GEU.AND P4, PT, R92, R93, PT ;  /* 0x0000005d5c00720b */ /* 0x000fc40003f8e000 */
[----:B------:R-:W-:Y:S02]  /*2830*/  FSETP.NAN.AND P6, PT, R93, R93, PT ;  /* 0x0000005d5d00720b */ /* 0x000fe40003fc8000 */
[----:B------:R-:W-:-:S09]  /*2840*/  P2R R91, PR, RZ, 0x10 ;  /* 0x00000010ff5b7803 */ /* 0x000fd20000000000 */
[----:B------:R-:W-:Y:S02]  /*2850*/  @P4 FSEL R93, R93, R92, P6 ;  /* 0x0000005c5d5d4208 */ /* 0x000fe40003000000 */
[----:B------:R-:W-:-:S04]  /*2860*/  ISETP.NE.AND P4, PT, R84, RZ, PT ;  /* 0x000000ff5400720c */ /* 0x000fc80003f85270 */
[----:B------:R-:W-:Y:S01]  /*2870*/  ISETP.GT.AND P4, PT, R88, -0x1, !P4 ;  /* 0xffffffff5800780c */ /* 0x000fe20006784270 */
[----:B------:R-:W-:-:S03]  /*2880*/  IMAD.MOV.U32 R84, RZ, RZ, RZ ;  /* 0x000000ffff547224 */ /* 0x000fc600078e00ff */
[----:B------:R-:W-:Y:S01]  /*2890*/  ISETP.LT.AND P4, PT, R8, 0x2d8, P4 ;  /* 0x000002d80800780c */ /* 0x000fe20002781270 */
[----:B------:R-:W-:Y:S02]  /*28a0*/  IMAD.MOV.U32 R92, RZ, RZ, RZ ;  /* 0x000000ffff5c7224 */ /* 0x000fe400078e00ff */
[----:B------:R1:W2:Y:S10]  /*28b0*/  @P5 LDG.E.EL R84, desc[UR6][R4.64] ;  /* 0x0000000604545981 */ /* 0x0002b4000c2e1900 */
[----:B------:R3:W4:Y:S01]  /*28c0*/  @P4 LDG.E.EL R92, desc[UR6][R6.64] ;  /* 0x00000006065c4981 */ /* 0x000722000c2e1900 */
[----:B-1----:R-:W-:-:S04]  /*28d0*/  VIADD R5, R27, 0x2d8 ;  /* 0x000002d81b057836 */ /* 0x002fc80000000000 */
[----:B------:R-:W-:-:S05]  /*28e0*/  IMAD.WIDE R4, R5, 0x4, R2 ;  /* 0x0000000405047825 */ /* 0x000fca00078e0202 */
[----:B------:R1:W5:Y:S01]  /*28f0*/  @P3 LDG.E.EL R98, desc[UR6][R4.64] ;  /* 0x0000000604623981 */ /* 0x000362000c2e1900 */
[----:B---3--:R-:W-:Y:S01]  /*2900*/  LEA.HI R6, R0, R81, RZ, 0x4 ;  /* 0x0000005100067211 */ /* 0x008fe200078f20ff */
[----:B------:R-:W-:-:S03]  /*2910*/  VIADD R96, R88, 0x1 ;  /* 0x0000000158607836 */ /* 0x000fc60000000000 */
[----:B------:R-:W-:Y:S01]  /*2920*/  LOP3.LUT R6, R6, 0xfffffdf0, RZ, 0xc0, !PT ;  /* 0xfffffdf006067812 */ /* 0x000fe200078ec0ff */
[----:B------:R-:W-:-:S04]  /*2930*/  IMAD R7, R81, 0x2d8, R26 ;  /* 0x000002d851077824 */ /* 0x000fc800078e021a */
[----:B-1----:R-:W-:Y:S01]  /*2940*/  IMAD.WIDE R4, R7, 0x4, R2 ;  /* 0x0000000407047825 */ /* 0x002fe200078e0202 */
[----:B--2---:R-:W-:-:S04]  /*2950*/  SEL R84, R84, 0xff800000, P5 ;  /* 0xff80000054547807 */ /* 0x004fc80002800000 */
[----:B------:R-:W-:Y:S02]  /*2960*/  FSETP.GEU.AND P6, PT, R93, R84, PT ;  /* 0x000000545d00720b */ /* 0x000fe40003fce000 */
[----:B----4-:R-:W-:-:S04]  /*2970*/  SEL R94, R92, 0xff800000, P4 ;  /* 0xff8000005c5e7807 */ /* 0x010fc80002000000 */
[----:B------:R-:W-:Y:S02]  /*2980*/  FSETP.GEU.AND P5, PT, R89, R94, PT ;  /* 0x0000005e5900720b */ /* 0x000fe40003fae000 */
[----:B------:R-:W-:-:S05]  /*2990*/  FSETP.NAN.AND P4, PT, R84, R84, PT ;  /* 0x000000545400720b */ /* 0x000fca0003f88000 */
[----:B------:R-:W-:Y:S02]  /*29a0*/  @P6 FSEL R84, R84, R93, P4 ;  /* 0x0000005d54546208 */ /* 0x000fe40002000000 */
[----:B------:R-:W-:Y:S02]  /*29b0*/  FSETP.NAN.AND P4, PT, R94, R94, PT ;  /* 0x0000005e5e00720b */ /* 0x000fe40003f88000 */
[----:B-----5:R-:W-:Y:S02]  /*29c0*/  SEL R98, R98, 0xff800000, P3 ;  /* 0xff80000062627807 */ /* 0x020fe40001800000 */
[----:B------:R-:W-:Y:S01]  /*29d0*/  @P5 FSEL R94, R94, R89, P4 ;  /* 0x000000595e5e5208 */ /* 0x000fe20002000000 */
[----:B------:R-:W-:Y:S01]  /*29e0*/  IMAD.IADD R89, R81, 0x1, -R6 ;  /* 0x0000000151597824 */ /* 0x000fe200078e0a06 */
[----:B------:R-:W-:-:S04]  /*29f0*/  ISETP.GE.U32.AND P3, PT, R96, 0x10, PT ;  /* 0x000000106000780c */ /* 0x000fc80003f66070 */
[----:B------:R-:W-:-:S04]  /*2a00*/  ISETP.GT.AND P4, PT, R89, RZ, !P3 ;  /* 0x000000ff5900720c */ /* 0x000fc80005f84270 */
[----:B------:R-:W-:Y:S01]  /*2a10*/  ISETP.LT.AND P4, PT, R8, 0x2d8, P4 ;  /* 0x000002d80800780c */ /* 0x000fe20002781270 */
[----:B------:R-:W-:-:S12]  /*2a20*/  IMAD.MOV.U32 R6, RZ, RZ, RZ ;  /* 0x000000ffff067224 */ /* 0x000fd800078e00ff */
[----:B------:R1:W2:Y:S01]  /*2a30*/  @P4 LDG.E.EL R6, desc[UR6][R4.64] ;  /* 0x0000000604064981 */ /* 0x0002a2000c2e1900 */
[----:B------:R-:W-:-:S04]  /*2a40*/  ISETP.GT.AND P3, PT, R89, -0x1, !P3 ;  /* 0xffffffff5900780c */ /* 0x000fc80005f64270 */
[----:B------:R-:W-:Y:S01]  /*2a50*/  ISETP.LT.AND P3, PT, R8, 0x2d8, P3 ;  /* 0x000002d80800780c */ /* 0x000fe20001f61270 */
[----:B------:R-:W-:-:S04]  /*2a60*/  IMAD R7, R81, 0x2d8, R30 ;  /* 0x000002d851077824 */ /* 0x000fc800078e021e */
[----:B-1----:R-:W-:Y:S01]  /*2a70*/  IMAD.WIDE R4, R7, 0x4, R2 ;  /* 0x0000000407047825 */ /* 0x002fe200078e0202 */
[----:B--2---:R-:W-:-:S03]  /*2a80*/  SEL R97, R6, 0xff800000, P4 ;  /* 0xff80000006617807 */ /* 0x004fc60002000000 */
[----:B------:R-:W-:-:S06]  /*2a90*/  IMAD.MOV.U32 R6, RZ, RZ, RZ ;  /* 0x000000ffff067224 */ /* 0x000fcc00078e00ff */
[----:B------:R-:W2:Y:S01]  /*2aa0*/  @P3 LDG.E.EL R6, desc[UR6][R4.64] ;  /* 0x0000000604063981 */ /* 0x000ea2000c2e1900 */
[----:B------:R-:W-:-:S04]  /*2ab0*/  ISETP.GT.AND P2, PT, R72, -0x1, !P2 ;  /* 0xffffffff4800780c */ /* 0x000fc80005744270 */
[----:B------:R-:W-:Y:S01]  /*2ac0*/  ISETP.LT.AND P2, PT, R8, 0x2d8, P2 ;  /* 0x000002d80800780c */ /* 0x000fe20001741270 */
[----:B------:R-:W-:Y:S02]  /*2ad0*/  VIADD R7, R17, 0x2d8 ;  /* 0x000002d811077836 */ /* 0x000fe40000000000 */
[----:B------:R-:W-:Y:S01]  /*2ae0*/  IMAD.MOV.U32 R89, RZ, RZ, RZ ;  /* 0x000000ffff597224 */ /* 0x000fe200078e00ff */
[----:B------:R-:W-:Y:S02]  /*2af0*/  P2R R93, PR, RZ, 0x20 ;  /* 0x00000020ff5d7803 */ /* 0x000fe40000000000 */
[----:B------:R-:W-:Y:S02]  /*2b00*/  FSETP.GEU.AND P5, PT, R85, R98, PT ;  /* 0x000000625500720b */ /* 0x000fe40003fae000 */
[----:B------:R-:W-:Y:S02]  /*2b10*/  P2R R92, PR, RZ, 0x40 ;  /* 0x00000040ff5c7803 */ /* 0x000fe40000000000 */
[----:B--2---:R-:W-:Y:S01]  /*2b20*/  SEL R100, R6, 0xff800000, P3 ;  /* 0xff80000006647807 */ /* 0x004fe20001800000 */
[----:B------:R-:W-:-:S05]  /*2b30*/  IMAD.WIDE R6, R7, 0x4, R2 ;  /* 0x0000000407067825 */ /* 0x000fca00078e0202 */
[----:B------:R1:W2:Y:S01]  /*2b40*/  @P2 LDG.E.EL R89, desc[UR6][R6.64] ;  /* 0x0000000606592981 */ /* 0x0002a2000c2e1900 */
[----:B------:R-:W-:Y:S02]  /*2b50*/  FSETP.GEU.AND P6, PT, R94, R97, PT ;  /* 0x000000615e00720b */ /* 0x000fe40003fce000 */
[----:B------:R-:W-:-:S04]  /*2b60*/  FSETP.NAN.AND P4, PT, R98, R98, PT ;  /* 0x000000626200720b */ /* 0x000fc80003f88000 */
[----:B------:R-:W-:Y:S02]  /*2b70*/  @P5 FSEL R98, R98, R85, P4 ;  /* 0x0000005562625208 */ /* 0x000fe40002000000 */
[----:B------:R-:W-:Y:S02]  /*2b80*/  FSETP.NAN.AND P4, PT, R97, R97, PT ;  /* 0x000000616100720b */ /* 0x000fe40003f88000 */
[----:B------:R-:W-:-:S03]  /*2b90*/  P2R R85, PR, RZ, 0x20 ;  /* 0x00000020ff557803 */ /* 0x000fc60000000000 */
[----:B------:R-:W-:-:S04]  /*2ba0*/  @P6 FSEL R97, R97, R94, P4 ;  /* 0x0000005e61616208 */ /* 0x000fc80002000000 */
[----:B------:R-:W-:Y:S02]  /*2bb0*/  FSETP.GEU.AND P5, PT, R97, R100, PT ;  /* 0x000000646100720b */ /* 0x000fe40003fae000 */
[----:B------:R-:W-:Y:S01]  /*2bc0*/  LOP3.LUT R77, R96, R77, RZ, 0xfc, !PT ;  /* 0x0000004d604d7212 */ /* 0x000fe200078efcff */
[----:B-1----:R-:W-:Y:S01]  /*2bd0*/  IMAD.MOV.U32 R6, RZ, RZ, RZ ;  /* 0x000000ffff067224 */ /* 0x002fe200078e00ff */
[----:B--2---:R-:W-:-:S04]  /*2be0*/  SEL R95, R89, 0xff800000, P2 ;  /* 0xff800000595f7807 */ /* 0x004fc80001000000 */
[----:B------:R-:W-:Y:S02]  /*2bf0*/  FSETP.GEU.AND P3, PT, R76, R95, PT ;  /* 0x0000005f4c00720b */ /* 0x000fe40003f6e000 */
[----:B------:R-:W-:-:S04]  /*2c00*/  FSETP.NAN.AND P2, PT, R100, R100, PT ;  /* 0x000000646400720b */ /* 0x000fc80003f48000 */
[----:B------:R-:W-:Y:S02]  /*2c10*/  @P5 FSEL R100, R100, R97, P2 ;  /* 0x0000006164645208 */ /* 0x000fe40001000000 */
[----:B------:R-:W-:-:S05]  /*2c20*/  FSETP.NAN.AND P2, PT, R95, R95, PT ;  /* 0x0000005f5f00720b */ /* 0x000fca0003f48000 */
[----:B------:R-:W-:Y:S01]  /*2c30*/  @P3 FSEL R95, R95, R76, P2 ;  /* 0x0000004c5f5f3208 */ /* 0x000fe20001000000 */
[----:B------:R-:W-:Y:S01]  /*2c40*/  VIADD R76, R8, 0x3058 ;  /* 0x00003058084c7836 */ /* 0x000fe20000000000 */
[----:B------:R-:W-:-:S03]  /*2c50*/  ISETP.LT.U32.AND P2, PT, R77, 0x10, !P0 ;  /* 0x000000104d00780c */ /* 0x000fc60004741070 */
[----:B------:R-:W-:-:S04]  /*2c60*/  IMAD R5, R81, 0x2d8, R76 ;  /* 0x000002d851057824 */ /* 0x000fc800078e024c */
[----:B------:R-:W-:-:S06]  /*2c70*/  IMAD.WIDE R4, R5, 0x4, R2 ;  /* 0x0000000405047825 */ /* 0x000fcc00078e0202 */
[----:B------:R1:W2:Y:S01]  /*2c80*/  @P2 LDG.E.EL R6, desc[UR6][R4.64] ;  /* 0x0000000604062981 */ /* 0x0002a2000c2e1900 */
[----:B------:R-:W-:Y:S01]  /*2c90*/  VIADD R97, R72, 0x1 ;  /* 0x0000000148617836 */ /* 0x000fe20000000000 */
[----:B------:R-:W-:-:S04]  /*2ca0*/  P2R R89, PR, RZ, 0x8 ;  /* 0x00000008ff597803 */ /* 0x000fc80000000000 */
[----:B------:R-:W-:Y:S01]  /*2cb0*/  ISETP.GE.U32.AND P3, PT, R97, 0x10, PT ;  /* 0x000000106100780c */ /* 0x000fe20003f66070 */
[----:B------:R-:W-:-:S04]  /*2cc0*/  IMAD R7, R41, 0x2d8, R26 ;  /* 0x000002d829077824 */ /* 0x000fc800078e021a */
[----:B-1----:R-:W-:Y:S01]  /*2cd0*/  IMAD.WIDE R4, R7, 0x4, R2 ;  /* 0x0000000407047825 */ /* 0x002fe200078e0202 */
[----:B--2---:R-:W-:Y:S02]  /*2ce0*/  SEL R77, R6, 0xff800000, P2 ;  /* 0xff800000064d7807 */ /* 0x004fe40001000000 */
[----:B------:R-:W-:-:S04]  /*2cf0*/  LEA.HI R6, R0, R41, RZ, 0x4 ;  /* 0x0000002900067211 */ /* 0x000fc800078f20ff */
[----:B------:R-:W-:-:S05]  /*2d00*/  LOP3.LUT R6, R6, 0xfffffdf0, RZ, 0xc0, !PT ;  /* 0xfffffdf006067812 */ /* 0x000fca00078ec0ff */
[----:B------:R-:W-:-:S05]  /*2d10*/  IMAD.IADD R99, R41, 0x1, -R6 ;  /* 0x0000000129637824 */ /* 0x000fca00078e0a06 */
        /* <DEDUP_REMOVED lines=11> */
[-C--:B------:R-:W-:Y:S02]  /*2dd0*/  FSETP.GEU.AND P2, PT, R100, R77.reuse, PT ;  /* 0x0000004d6400720b */ /* 0x080fe40003f4e000 */
[----:B------:R-:W-:Y:S02]  /*2de0*/  P2R R94, PR, RZ, 0x20 ;  /* 0x00000020ff5e7803 */ /* 0x000fe40000000000 */
[----:B------:R-:W-:Y:S02]  /*2df0*/  FSETP.GEU.AND P5, PT, R95, R96, PT ;  /* 0x000000605f00720b */ /* 0x000fe40003fae000 */
[----:B------:R-:W-:Y:S02]  /*2e00*/  ISETP.GT.AND P1, PT, R24, -0x1, !P1 ;  /* 0xffffffff1800780c */ /* 0x000fe40004f24270 */
[----:B------:R-:W-:Y:S02]  /*2e10*/  FSETP.NAN.AND P4, PT, R77, R77, PT ;  /* 0x0000004d4d00720b */ /* 0x000fe40003f88000 */
[----:B------:R-:W-:-:S03]  /*2e20*/  ISETP.LT.AND P1, PT, R8, 0x2d8, P1 ;  /* 0x000002d80800780c */ /* 0x000fc60000f21270 */
[----:B------:R-:W-:Y:S02]  /*2e30*/  @P2 FSEL R77, R77, R100, P4 ;  /* 0x000000644d4d2208 */ /* 0x000fe40002000000 */
[----:B------:R-:W-:Y:S01]  /*2e40*/  FSETP.NAN.AND P4, PT, R96, R96, PT ;  /* 0x000000606000720b */ /* 0x000fe20003f88000 */
[----:B------:R-:W-:-:S03]  /*2e50*/  VIADD R7, R19, 0x2d8 ;  /* 0x000002d813077836 */ /* 0x000fc60000000000 */
[----:B------:R-:W-:Y:S01]  /*2e60*/  @P5 FSEL R96, R96, R95, P4 ;  /* 0x0000005f60605208 */ /* 0x000fe20002000000 */
[----:B------:R-:W-:Y:S01]  /*2e70*/  IMAD.MOV.U32 R95, RZ, RZ, RZ ;  /* 0x000000ffff5f7224 */ /* 0x000fe200078e00ff */
[----:B--2---:R-:W-:Y:S01]  /*2e80*/  SEL R101, R6, 0xff800000, P3 ;  /* 0xff80000006657807 */ /* 0x004fe20001800000 */
[----:B------:R-:W-:-:S05]  /*2e90*/  IMAD.WIDE R6, R7, 0x4, R2 ;  /* 0x0000000407067825 */ /* 0x000fca00078e0202 */
[----:B------:R-:W2:Y:S01]  /*2ea0*/  @P1 LDG.E.EL R95, desc[UR6][R6.64] ;  /* 0x00000006065f1981 */ /* 0x000ea2000c2e1900 */
[----:B------:R-:W-:Y:S02]  /*2eb0*/  P2R R72, PR, RZ, 0x4 ;  /* 0x00000004ff487803 */ /* 0x000fe40000000000 */
[----:B------:R-:W-:Y:S02]  /*2ec0*/  FSETP.GEU.AND P2, PT, R96, R101, PT ;  /* 0x000000656000720b */ /* 0x000fe40003f4e000 */
[----:B------:R-:W-:Y:S01]  /*2ed0*/  LOP3.LUT R68, R97, R68, RZ, 0xfc, !PT ;  /* 0x0000004461447212 */ /* 0x000fe200078efcff */
[----:B------:R-:W-:Y:S02]  /*2ee0*/  IMAD R5, R41, 0x2d8, R76 ;  /* 0x000002d829057824 */ /* 0x000fe400078e024c */
[----:B------:R-:W-:Y:S02]  /*2ef0*/  IMAD.MOV.U32 R41, RZ, RZ, RZ ;  /* 0x000000ffff297224 */ /* 0x000fe400078e00ff */
[----:B------:R-:W-:Y:S01]  /*2f00*/  IMAD.WIDE R4, R5, 0x4, R2 ;  /* 0x0000000405047825 */ /* 0x000fe200078e0202 */
[----:B--2---:R-:W-:-:S02]  /*2f10*/  SEL R100, R95, 0xff800000, P1 ;  /* 0xff8000005f647807 */ /* 0x004fc40000800000 */
[C---:B------:R-:W-:Y:S02]  /*2f20*/  FSETP.NAN.AND P1, PT, R101.reuse, R101, PT ;  /* 0x000000656500720b */ /* 0x040fe40003f28000 */
[----:B------:R-:W-:Y:S02]  /*2f30*/  P2R R95, PR, RZ, 0x4 ;  /* 0x00000004ff5f7803 */ /* 0x000fe40000000000 */
[----:B------:R-:W-:Y:S02]  /*2f40*/  @P2 FSEL R101, R101, R96, P1 ;  /* 0x0000006065652208 */ /* 0x000fe40000800000 */
[-C--:B------:R-:W-:Y:S02]  /*2f50*/  FSETP.GEU.AND P2, PT, R69, R100.reuse, PT ;  /* 0x000000644500720b */ /* 0x080fe40003f4e000 */
[----:B------:R-:W-:-:S11]  /*2f60*/  FSETP.NAN.AND P1, PT, R100, R100, PT ;  /* 0x000000646400720b */ /* 0x000fd60003f28000 */
[----:B------:R-:W-:Y:S02]  /*2f70*/  @P2 FSEL R100, R100, R69, P1 ;  /* 0x0000004564642208 */ /* 0x000fe40000800000 */
[----:B------:R-:W-:-:S13]  /*2f80*/  ISETP.LT.U32.AND P1, PT, R68, 0x10, !P0 ;  /* 0x000000104400780c */ /* 0x000fda0004721070 */
[----:B------:R1:W2:Y:S01]  /*2f90*/  @P1 LDG.E.EL R41, desc[UR6][R4.64] ;  /* 0x0000000604291981 */ /* 0x0002a2000c2e1900 */
[----:B------:R-:W-:Y:S01]  /*2fa0*/  LEA.HI R6, R0, R35, RZ, 0x4 ;  /* 0x0000002300067211 */ /* 0x000fe200078f20ff */
[----:B------:R-:W-:-:S03]  /*2fb0*/  VIADD R69, R24, 0x1 ;  /* 0x0000000118457836 */ /* 0x000fc60000000000 */
[----:B------:R-:W-:-:S05]  /*2fc0*/  LOP3.LUT R6, R6, 0xfffffff0, RZ, 0xc0, !PT ;  /* 0xfffffff006067812 */ /* 0x000fca00078ec0ff */
[C---:B------:R-:W-:Y:S02]  /*2fd0*/  IMAD.IADD R24, R35.reuse, 0x1, -R6 ;  /* 0x0000000123187824 */ /* 0x040fe400078e0a06 */
[----:B------:R-:W-:Y:S02]  /*2fe0*/  IMAD R7, R35, 0x2d8, R26 ;  /* 0x000002d823077824 */ /* 0x000fe400078e021a */
[----:B------:R-:W-:Y:S02]  /*2ff0*/  IMAD.MOV.U32 R6, RZ, RZ, RZ ;  /* 0x000000ffff067224 */ /* 0x000fe400078e00ff */
[----:B-1----:R-:W-:Y:S01]  /*3000*/  IMAD.WIDE R4, R7, 0x4, R2 ;  /* 0x0000000407047825 */ /* 0x002fe200078e0202 */
[----:B--2---:R-:W-:Y:S02]  /*3010*/  SEL R41, R41, 0xff800000, P1 ;  /* 0xff80000029297807 */ /* 0x004fe40000800000 */
[----:B------:R-:W-:-:S04]  /*3020*/  ISETP.GE.U32.AND P1, PT, R69, 0x10, PT ;  /* 0x000000104500780c */ /* 0x000fc80003f26070 */
[----:B------:R-:W-:-:S04]  /*3030*/  ISETP.GT.AND P3, PT, R24, RZ, !P1 ;  /* 0x000000ff1800720c */ /* 0x000fc80004f64270 */
[----:B------:R-:W-:-:S13]  /*3040*/  ISETP.LT.AND P3, PT, R8, 0x2d8, P3 ;  /* 0x000002d80800780c */ /* 0x000fda0001f61270 */
[----:B------:R1:W2:Y:S01]  /*3050*/  @P3 LDG.E.EL R6, desc[UR6][R4.64] ;  /* 0x0000000604063981 */ /* 0x0002a2000c2e1900 */
[----:B------:R-:W-:-:S04]  /*3060*/  ISETP.GT.AND P1, PT, R24, -0x1, !P1 ;  /* 0xffffffff1800780c */ /* 0x000fc80004f24270 */
[----:B------:R-:W-:Y:S01]  /*3070*/  ISETP.LT.AND P1, PT, R8, 0x2d8, P1 ;  /* 0x000002d80800780c */ /* 0x000fe20000f21270 */
[----:B------:R-:W-:-:S04]  /*3080*/  IMAD R7, R35, 0x2d8, R30 ;  /* 0x000002d823077824 */ /* 0x000fc800078e021e */
[----:B-1----:R-:W-:Y:S01]  /*3090*/  IMAD.WIDE R4, R7, 0x4, R2 ;  /* 0x0000000407047825 */ /* 0x002fe200078e0202 */
        /* <DEDUP_REMOVED lines=10> */
[----:B------:R-:W-:-:S11]  /*3140*/  FSETP.NAN.AND P3, PT, R99, R99, PT ;  /* 0x000000636300720b */ /* 0x000fd60003f68000 */
[----:B------:R-:W-:Y:S01]  /*3150*/  @P2 FSEL R99, R99, R100, P3 ;  /* 0x0000006463632208 */ /* 0x000fe20001800000 */
[----:B------:R-:W-:Y:S02]  /*3160*/  VIADD R7, R27, 0x2aa8 ;  /* 0x00002aa81b077836 */ /* 0x000fe40000000000 */
[----:B------:R-:W-:Y:S01]  /*3170*/  IMAD.MOV.U32 R26, RZ, RZ, RZ ;  /* 0x000000ffff1a7224 */ /* 0x000fe200078e00ff */
[----:B--2---:R-:W-:Y:S02]  /*3180*/  SEL R100, R6, 0xff800000, P1 ;  /* 0xff80000006647807 */ /* 0x004fe40000800000 */
[----:B------:R-:W-:-:S04]  /*3190*/  ISETP.GE.U32.AND P1, PT, R24, 0x10, PT ;  /* 0x000000101800780c */ /* 0x000fc80003f26070 */
[----:B------:R-:W-:-:S04]  /*31a0*/  ISETP.GT.AND P3, PT, R18, RZ, !P1 ;  /* 0x000000ff1200720c */ /* 0x000fc80004f64270 */
[----:B------:R-:W-:Y:S01]  /*31b0*/  ISETP.LT.AND P3, PT, R8, 0x2d8, P3 ;  /* 0x000002d80800780c */ /* 0x000fe20001f61270 */
[----:B------:R-:W-:-:S12]  /*31c0*/  IMAD.WIDE R6, R7, 0x4, R2 ;  /* 0x0000000407067825 */ /* 0x000fd800078e0202 */
[----:B------:R1:W2:Y:S01]  /*31d0*/  @P3 LDG.E.EL R26, desc[UR6][R6.64] ;  /* 0x00000006061a3981 */ /* 0x0002a2000c2e1900 */
[----:B------:R-:W-:Y:S02]  /*31e0*/  P2R R97, PR, RZ, 0x4 ;  /* 0x00000004ff617803 */ /* 0x000fe40000000000 */
[----:B------:R-:W-:Y:S02]  /*31f0*/  FSETP.GEU.AND P2, PT, R99, R100, PT ;  /* 0x000000646300720b */ /* 0x000fe40003f4e000 */
[----:B------:R-:W-:Y:S02]  /*3200*/  LOP3.LUT R22, R69, R22, RZ, 0xfc, !PT ;  /* 0x0000001645167212 */ /* 0x000fe400078efcff */
[----:B------:R-:W-:Y:S01]  /*3210*/  ISETP.GT.AND P1, PT, R18, -0x1, !P1 ;  /* 0xffffffff1200780c */ /* 0x000fe20004f24270 */
[----:B------:R-:W-:-:S03]  /*3220*/  IMAD R5, R35, 0x2d8, R76 ;  /* 0x000002d823057824 */ /* 0x000fc600078e024c */
[----:B------:R-:W-:Y:S01]  /*3230*/  ISETP.LT.AND P1, PT, R8, 0x2d8, P1 ;  /* 0x000002d80800780c */ /* 0x000fe20000f21270 */
[----:B------:R-:W-:-:S04]  /*3240*/  IMAD.WIDE R4, R5, 0x4, R2 ;  /* 0x0000000405047825 */ /* 0x000fc800078e0202 */
[----:B-1----:R-:W-:Y:S02]  /*3250*/  VIADD R7, R27, 0x2d80 ;  /* 0x00002d801b077836 */ /* 0x002fe40000000000 */
[----:B------:R-:W-:Y:S02]  /*3260*/  IMAD.MOV.U32 R18, RZ, RZ, RZ ;  /* 0x000000ffff127224 */ /* 0x000fe400078e00ff */
[----:B------:R-:W-:-:S05]  /*3270*/  IMAD.WIDE R6, R7, 0x4, R2 ;  /* 0x0000000407067825 */ /* 0x000fca00078e0202 */
[----:B------:R1:W3:Y:S01]  /*3280*/  @P1 LDG.E.EL R18, desc[UR6][R6.64] ;  /* 0x0000000606121981 */ /* 0x0002e2000c2e1900 */
[----:B--2---:R-:W-:Y:S01]  /*3290*/  SEL R37, R26, 0xff800000, P3 ;  /* 0xff8000001a257807 */ /* 0x004fe20001800000 */
[----:B-1----:R-:W1:Y:S03]  /*32a0*/  LDC.64 R6, c[0x0][0x230] ;  /* 0x00008c00ff067b82 */ /* 0x002e660000000a00 */
[----:B------:R-:W-:Y:S02]  /*32b0*/  FSETP.GEU.AND P4, PT, R98, R37, PT ;  /* 0x000000256200720b */ /* 0x000fe40003f8e000 */
[----:B------:R-:W-:-:S04]  /*32c0*/  FSETP.NAN.AND P3, PT, R100, R100, PT ;  /* 0x000000646400720b */ /* 0x000fc80003f68000 */
[----:B------:R-:W-:Y:S02]  /*32d0*/  @P2 FSEL R100, R100, R99, P3 ;  /* 0x0000006364642208 */ /* 0x000fe40001800000 */
[----:B------:R-:W-:-:S05]  /*32e0*/  FSETP.NAN.AND P3, PT, R37, R37, PT ;  /* 0x000000252500720b */ /* 0x000fca0003f68000 */
[----:B------:R-:W-:Y:S02]  /*32f0*/  @P4 FSEL R37, R37, R98, P3 ;  /* 0x0000006225254208 */ /* 0x000fe40001800000 */
[----:B------:R-:W-:Y:S01]  /*3300*/  ISETP.LT.U32.AND P3, PT, R22, 0x10, !P0 ;  /* 0x000000101600780c */ /* 0x000fe20004761070 */
[----:B------:R-:W-:-:S12]  /*3310*/  IMAD.MOV.U32 R26, RZ, RZ, RZ ;  /* 0x000000ffff1a7224 */ /* 0x000fd800078e00ff */
[----:B------:R2:W4:Y:S01]  /*3320*/  @P3 LDG.E.EL R26, desc[UR6][R4.64] ;  /* 0x00000006041a3981 */ /* 0x000522000c2e1900 */
[----:B------:R-:W-:Y:S02]  /*3330*/  P2R R101, PR, RZ, 0x4 ;  /* 0x00000004ff657803 */ /* 0x000fe40000000000 */
[----:B---3--:R-:W-:Y:S02]  /*3340*/  SEL R30, R18, 0xff800000, P1 ;  /* 0xff800000121e7807 */ /* 0x008fe40000800000 */
[----:B------:R-:W-:Y:S01]  /*3350*/  LOP3.LUT R24, R24, R11, RZ, 0xfc, !PT ;  /* 0x0000000b18187212 */ /* 0x000fe200078efcff */
[----:B-1----:R-:W-:-:S04]  /*3360*/  IMAD.WIDE R6, R8, 0x4, R6 ;  /* 0x0000000408067825 */ /* 0x002fc800078e0206 */
[----:B--2---:R-:W-:Y:S02]  /*3370*/  VIADD R5, R27, 0x3058 ;  /* 0x000030581b057836 */ /* 0x004fe40000000000 */
[----:B------:R-:W-:Y:S02]  /*3380*/  IMAD.MOV.U32 R18, RZ, RZ, RZ ;  /* 0x000000ffff127224 */ /* 0x000fe400078e00ff */
[----:B------:R-:W-:Y:S01]  /*3390*/  IMAD.WIDE R4, R5, 0x4, R2 ;  /* 0x0000000405047825 */ /* 0x000fe200078e0202 */
[----:B----4-:R-:W-:-:S04]  /*33a0*/  SEL R22, R26, 0xff800000, P3 ;  /* 0xff8000001a167807 */ /* 0x010fc80001800000 */
[----:B------:R-:W-:Y:S02]  /*33b0*/  FSETP.GEU.AND P2, PT, R100, R22, PT ;  /* 0x000000166400720b */ /* 0x000fe40003f4e000 */
[----:B------:R-:W-:Y:S02]  /*33c0*/  FSETP.GEU.AND P3, PT, R37, R30, PT ;  /* 0x0000001e2500720b */ /* 0x000fe40003f6e000 */
[----:B------:R-:W-:-:S09]  /*33d0*/  FSETP.NAN.AND P1, PT, R22, R22, PT ;  /* 0x000000161600720b */ /* 0x000fd20003f28000 */
[----:B------:R-:W-:Y:S02]  /*33e0*/  @P2 FSEL R22, R22, R100, P1 ;  /* 0x0000006416162208 */ /* 0x000fe40000800000 */
[----:B------:R-:W-:-:S04]  /*33f0*/  FSETP.NAN.AND P1, PT, R30, R30, PT ;  /* 0x0000001e1e00720b */ /* 0x000fc80003f28000 */
[----:B------:R-:W-:Y:S02]  /*3400*/  @P3 FSEL R30, R30, R37, P1 ;  /* 0x000000251e1e3208 */ /* 0x000fe40000800000 */
[----:B------:R-:W-:Y:S01]  /*3410*/  ISETP.LT.U32.AND P1, PT, R24, 0x10, !P0 ;  /* 0x000000101800780c */ /* 0x000fe20004721070 */
[----:B------:R-:W-:-:S06]  /*3420*/  IMAD.MOV.U32 R24, RZ, RZ, RZ ;  /* 0x000000ffff187224 */ /* 0x000fcc00078e00ff */
[----:B------:R-:W2:Y:S06]  /*3430*/  @!P0 LDG.E.EL R24, desc[UR6][R6.64] ;  /* 0x0000000606188981 */ /* 0x000eac000c2e1900 */
[----:B------:R1:W3:Y:S01]  /*3440*/  @P1 LDG.E.EL R18, desc[UR6][R4.64] ;  /* 0x0000000604121981 */ /* 0x0002e2000c2e1900 */
[----:B------:R-:W-:Y:S01]  /*3450*/  P2R R88, PR, RZ, 0x40 ;  /* 0x00000040ff587803 */ /* 0x000fe20000000000 */
[----:B------:R-:W-:Y:S01]  /*3460*/  IMAD.MOV.U32 R26, RZ, RZ, 0x3e800000 ;  /* 0x3e800000ff1a7424 */ /* 0x000fe200078e00ff */
[----:B------:R-:W-:Y:S01]  /*3470*/  LOP3.LUT R12, R12, R11, RZ, 0xfc, !PT ;  /* 0x0000000b0c0c7212 */ /* 0x000fe200078efcff */
[----:B-1----:R-:W-:-:S02]  /*3480*/  IMAD.IADD R5, R23, 0x1, R76 ;  /* 0x0000000117057824 */ /* 0x002fc400078e024c */
[----:B------:R-:W-:Y:S02]  /*3490*/  IMAD.MOV.U32 R23, RZ, RZ, RZ ;  /* 0x000000ffff177224 */ /* 0x000fe400078e00ff */
[----:B------:R-:W-:-:S04]  /*34a0*/  IMAD.WIDE R4, R5, 0x4, R2 ;  /* 0x0000000405047825 */ /* 0x000fc800078e0202 */
[----:B--2---:R-:W-:-:S04]  /*34b0*/  FADD R69, R24, 9.9999997473787516356e-06 ;  /* 0x3727c5ac18457421 */ /* 0x004fc80000000000 */
[----:B------:R-:W1:Y:S01]  /*34c0*/  MUFU.SQRT R24, R69 ;  /* 0x0000004500187308 */ /* 0x000e620000002000 */
[----:B---3--:R-:W-:Y:S02]  /*34d0*/  SEL R18, R18, 0xff800000, P1 ;  /* 0xff80000012127807 */ /* 0x008fe40000800000 */
[C---:B-1----:R-:W-:Y:S02]  /*34e0*/  FSETP.GT.AND P1, PT, R24.reuse, 8.50705917302346158658e+37, PT ;  /* 0x7e8000001800780b */ /* 0x042fe40003f24000 */
[----:B------:R-:W-:Y:S02]  /*34f0*/  FSETP.GEU.AND P6, PT, R24, 1.175494350822287508e-38, PT ;  /* 0x008000001800780b */ /* 0x000fe40003fce000 */
[----:B------:R-:W-:-:S09]  /*3500*/  FSEL R26, R26, 1, P1 ;  /* 0x3f8000001a1a7808 */ /* 0x000fd20000800000 */
[----:B------:R-:W-:Y:S02]  /*3510*/  @P1 FMUL R24, R24, 0.25 ;  /* 0x3e80000018181820 */ /* 0x000fe40000400000 */
[----:B------:R-:W-:Y:S02]  /*3520*/  @!P6 FMUL R26, R26, 16777216 ;  /* 0x4b8000001a1ae820 */ /* 0x000fe40000400000 */
[----:B------:R-:W-:Y:S01]  /*3530*/  @!P6 FMUL R24, R24, 16777216 ;  /* 0x4b8000001818e820 */ /* 0x000fe20000400000 */
[----:B------:R-:W-:-:S13]  /*3540*/  ISETP.LT.U32.AND P6, PT, R12, 0x10, !P0 ;  /* 0x000000100c00780c */ /* 0x000fda00047c1070 */
[----:B------:R-:W2:Y:S01]  /*3550*/  @P6 LDG.E.EL R23, desc[UR6][R4.64] ;  /* 0x0000000604176981 */ /* 0x000ea2000c2e1900 */
[----:B------:R-:W-:Y:S01]  /*3560*/  LOP3.LUT R16, R16, R11, RZ, 0xfc, !PT ;  /* 0x0000000b10107212 */ /* 0x000fe200078efcff */
[----:B------:R-:W-:Y:S02]  /*3570*/  IMAD.IADD R7, R15, 0x1, R76 ;  /* 0x000000010f077824 */ /* 0x000fe400078e024c */
[----:B------:R-:W-:Y:S02]  /*3580*/  IMAD.MOV.U32 R15, RZ, RZ, RZ ;  /* 0x000000ffff0f7224 */ /* 0x000fe400078e00ff */
[----:B------:R-:W-:Y:S01]  /*3590*/  IMAD.WIDE R6, R7, 0x4, R2 ;  /* 0x0000000407067825 */ /* 0x000fe200078e0202 */
[----:B--2---:R-:W-:Y:S02]  /*35a0*/  SEL R23, R23, 0xff800000, P6 ;  /* 0xff80000017177807 */ /* 0x004fe40003000000 */
        /* <DEDUP_REMOVED lines=10> */
[----:B------:R-:W-:-:S04]  /*3650*/  IMAD.IADD R21, R21, 0x1, R76 ;  /* 0x0000000115157824 */ /* 0x000fc800078e024c */
[----:B------:R-:W-:-:S04]  /*3660*/  IMAD.WIDE R6, R21, 0x4, R2 ;  /* 0x0000000415067825 */ /* 0x000fc800078e0202 */
[----:B------:R-:W-:Y:S01]  /*3670*/  IMAD.MOV.U32 R3, RZ, RZ, RZ ;  /* 0x000000ffff037224 */ /* 0x000fe200078e00ff */
[-C--:B------:R-:W-:Y:S02]  /*3680*/  FSETP.GEU.AND P1, PT, R30, R18.reuse, PT ;  /* 0x000000121e00720b */ /* 0x080fe40003f2e000 */
[----:B------:R-:W-:Y:S02]  /*3690*/  P2R R35, PR, RZ, 0x4 ;  /* 0x00000004ff237803 */ /* 0x000fe40000000000 */
[----:B------:R-:W-:Y:S02]  /*36a0*/  P2R R37, PR, RZ, 0x8 ;  /* 0x00000008ff257803 */ /* 0x000fe40000000000 */
[----:B------:R-:W-:Y:S02]  /*36b0*/  FSETP.NAN.AND P2, PT, R18, R18, PT ;  /* 0x000000121200720b */ /* 0x000fe40003f48000 */
[----:B------:R-:W-:-:S05]  /*36c0*/  ISETP.NE.AND P3, PT, R57, RZ, PT ;  /* 0x000000ff3900720c */ /* 0x000fca0003f65270 */
[----:B------:R-:W-:Y:S02]  /*36d0*/  @P1 FSEL R18, R18, R30, P2 ;  /* 0x0000001e12121208 */ /* 0x000fe40001000000 */
[----:B------:R-:W-:Y:S02]  /*36e0*/  P2R R30, PR, RZ, 0x8 ;  /* 0x00000008ff1e7803 */ /* 0x000fe40000000000 */
[----:B------:R-:W-:-:S04]  /*36f0*/  ISETP.NE.AND P3, PT, R47, RZ, PT ;  /* 0x000000ff2f00720c */ /* 0x000fc80003f65270 */
        /* <DEDUP_REMOVED lines=21> */
[----:B------:R-:W-:Y:S02]  /*3850*/  ISETP.NE.AND P3, PT, R34, RZ, PT ;  /* 0x000000ff2200720c */ /* 0x000fe40003f65270 */
[----:B--2---:R-:W-:Y:S02]  /*3860*/  SEL R12, R12, 0xff800000, P6 ;  /* 0xff8000000c0c7807 */ /* 0x004fe40003000000 */
[----:B------:R-:W-:-:S13]  /*3870*/  ISETP.LT.U32.AND P6, PT, R11, 0x10, !P0 ;  /* 0x000000100b00780c */ /* 0x000fda00047c1070 */
[----:B------:R1:W2:Y:S01]  /*3880*/  @P6 LDG.E.EL R3, desc[UR6][R6.64] ;  /* 0x0000000606036981 */ /* 0x0002a2000c2e1900 */
[----:B------:R-:W-:Y:S02]  /*3890*/  P2R R44, PR, RZ, 0x8 ;  /* 0x00000008ff2c7803 */ /* 0x000fe40000000000 */
[----:B------:R-:W-:-:S04]  /*38a0*/  ISETP.NE.AND P3, PT, R38, RZ, PT ;  /* 0x000000ff2600720c */ /* 0x000fc80003f65270 */
[----:B------:R-:W-:Y:S02]  /*38b0*/  SEL R28, RZ, 0x1, !P3 ;  /* 0x00000001ff1c7807 */ /* 0x000fe40005800000 */
        /* <DEDUP_REMOVED lines=15> */
[----:B------:R-:W-:Y:S02]  /*39b0*/  SEL R28, R28, 0x2, P3 ;  /* 0x000000021c1c7807 */ /* 0x000fe40001800000 */
[----:B------:R-:W-:-:S04]  /*39c0*/  ISETP.NE.AND P3, PT, R51, RZ, PT ;  /* 0x000000ff3300720c */ /* 0x000fc80003f65270 */
[----:B------:R-:W-:Y:S02]  /*39d0*/  SEL R11, R11, 0x2, P3 ;  /* 0x000000020b0b7807 */ /* 0x000fe40001800000 */
[----:B------:R-:W-:-:S04]  /*39e0*/  ISETP.NE.AND P3, PT, R48, RZ, PT ;  /* 0x000000ff3000720c */ /* 0x000fc80003f65270 */
[----:B------:R-:W-:Y:S02]  /*39f0*/  SEL R5, R5, 0x2, P3 ;  /* 0x0000000205057807 */ /* 0x000fe40001800000 */
[----:B------:R-:W-:-:S04]  /*3a00*/  ISETP.NE.AND P3, PT, R49, RZ, PT ;  /* 0x000000ff3100720c */ /* 0x000fc80003f65270 */
[----:B------:R-:W-:Y:S02]  /*3a10*/  SEL R4, R4, 0x2, P3 ;  /* 0x0000000204047807 */ /* 0x000fe40001800000 */
[----:B------:R-:W-:Y:S02]  /*3a20*/  ISETP.NE.AND P3, PT, R47, RZ, PT ;  /* 0x000000ff2f00720c */ /* 0x000fe40003f65270 */
[----:B------:R-:W-:Y:S02]  /*3a30*/  P2R R81, PR, RZ, 0x20 ;  /* 0x00000020ff517803 */ /* 0x000fe40000000000 */
[----:B------:R-:W-:Y:S02]  /*3a40*/  ISETP.NE.AND P5, PT, R32, RZ, PT ;  /* 0x000000ff2000720c */ /* 0x000fe40003fa5270 */
[----:B------:R-:W-:-:S04]  /*3a50*/  SEL R2, R2, 0x2, P3 ;  /* 0x0000000202027807 */ /* 0x000fc80001800000 */
[----:B------:R-:W-:Y:S02]  /*3a60*/  SEL R2, R2, 0x3, P5 ;  /* 0x0000000302027807 */ /* 0x000fe40002800000 */
[----:B------:R-:W-:-:S04]  /*3a70*/  ISETP.NE.AND P5, PT, R83, RZ, PT ;  /* 0x000000ff5300720c */ /* 0x000fc80003fa5270 */
[----:B------:R-:W-:Y:S02]  /*3a80*/  P2R R44, PR, RZ, 0x20 ;  /* 0x00000020ff2c7803 */ /* 0x000fe40000000000 */
[----:B------:R-:W-:-:S04]  /*3a90*/  ISETP.NE.AND P5, PT, R79, RZ, PT ;  /* 0x000000ff4f00720c */ /* 0x000fc80003fa5270 */
[----:B------:R-:W-:Y:S02]  /*3aa0*/  P2R R43, PR, RZ, 0x20 ;  /* 0x00000020ff2b7803 */ /* 0x000fe40000000000 */
[----:B------:R-:W-:Y:S02]  /*3ab0*/  ISETP.NE.AND P5, PT, R67, RZ, PT ;  /* 0x000000ff4300720c */ /* 0x000fe40003fa5270 */
[----:B------:R-:W-:Y:S02]  /*3ac0*/  P2R R98, PR, RZ, 0x10 ;  /* 0x00000010ff627803 */ /* 0x000fe40000000000 */
[----:B------:R-:W-:Y:S02]  /*3ad0*/  ISETP.NE.AND P4, PT, R42, RZ, PT ;  /* 0x000000ff2a00720c */ /* 0x000fe40003f85270 */
[----:B------:R-:W-:Y:S02]  /*3ae0*/  P2R R42, PR, RZ, 0x20 ;  /* 0x00000020ff2a7803 */ /* 0x000fe40000000000 */
[----:B------:R-:W-:-:S04]  /*3af0*/  ISETP.NE.AND P5, PT, R65, RZ, PT ;  /* 0x000000ff4100720c */ /* 0x000fc80003fa5270 */
[----:B------:R-:W-:Y:S02]  /*3b00*/  P2R R40, PR, RZ, 0x20 ;  /* 0x00000020ff287803 */ /* 0x000fe40000000000 */
[----:B------:R-:W-:-:S04]  /*3b10*/  ISETP.NE.AND P5, PT, R64, RZ, PT ;  /* 0x000000ff4000720c */ /* 0x000fc80003fa5270 */
[----:B------:R-:W-:Y:S02]  /*3b20*/  P2R R38, PR, RZ, 0x20 ;  /* 0x00000020ff267803 */ /* 0x000fe40000000000 */
[----:B------:R-:W-:Y:S02]  /*3b30*/  ISETP.NE.AND P5, PT, R63, RZ, PT ;  /* 0x000000ff3f00720c */ /* 0x000fe40003fa5270 */
[----:B------:R-:W-:Y:S02]  /*3b40*/  ISETP.NE.AND P2, PT, R52, RZ, PT ;  /* 0x000000ff3400720c */ /* 0x000fe40003f45270 */
[----:B------:R-:W-:Y:S02]  /*3b50*/  P2R R36, PR, RZ, 0x20 ;  /* 0x00000020ff247803 */ /* 0x000fe40000000000 */
[----:B------:R-:W-:Y:S02]  /*3b60*/  ISETP.NE.AND P5, PT, R62, RZ, PT ;  /* 0x000000ff3e00720c */ /* 0x000fe40003fa5270 */
[----:B------:R-:W-:-:S02]  /*3b70*/  ISETP.NE.AND P3, PT, R30, RZ, PT ;  /* 0x000000ff1e00720c */ /* 0x000fc40003f65270 */
[----:B------:R-:W-:Y:S02]  /*3b80*/  P2R R30, PR, RZ, 0x20 ;  /* 0x00000020ff1e7803 */ /* 0x000fe40000000000 */
[----:B------:R-:W-:Y:S02]  /*3b90*/  P2R R32, PR, RZ, 0x2 ;  /* 0x00000002ff207803 */ /* 0x000fe40000000000 */
[----:B------:R-:W-:Y:S02]  /*3ba0*/  SEL R5, R5, 0x3, P2 ;  /* 0x0000000305057807 */ /* 0x000fe40001000000 */
[----:B------:R-:W-:Y:S02]  /*3bb0*/  ISETP.NE.AND P5, PT, R61, RZ, PT ;  /* 0x000000ff3d00720c */ /* 0x000fe40003fa5270 */
[----:B------:R-:W-:Y:S02]  /*3bc0*/  ISETP.NE.AND P1, PT, R56, RZ, PT ;  /* 0x000000ff3800720c */ /* 0x000fe40003f25270 */
[----:B------:R-:W-:-:S02]  /*3bd0*/  ISETP.NE.AND P2, PT, R58, RZ, PT ;  /* 0x000000ff3a00720c */ /* 0x000fc40003f45270 */
[----:B------:R-:W-:Y:S02]  /*3be0*/  SEL R11, R11, 0x3, P4 ;  /* 0x000000030b0b7807 */ /* 0x000fe40002000000 */
[----:B-1----:R-:W-:Y:S02]  /*3bf0*/  P2R R7, PR, RZ, 0x20 ;  /* 0x00000020ff077803 */ /* 0x002fe40000000000 */
[----:B------:R-:W-:Y:S02]  /*3c00*/  ISETP.NE.AND P4, PT, R96, RZ, PT ;  /* 0x000000ff6000720c */ /* 0x000fe40003f85270 */
[----:B------:R-:W-:Y:S02]  /*3c10*/  SEL R13, R13, 0x2, P1 ;  /* 0x000000020d0d7807 */ /* 0x000fe40000800000 */
[----:B------:R-:W-:Y:S02]  /*3c20*/  P2R R6, PR, RZ, 0x4 ;  /* 0x00000004ff067803 */ /* 0x000fe40000000000 */
[----:B------:R-:W-:-:S02]  /*3c30*/  ISETP.NE.AND P5, PT, R60, RZ, PT ;  /* 0x000000ff3c00720c */ /* 0x000fc40003fa5270 */
[----:B------:R-:W-:Y:S02]  /*3c40*/  ISETP.NE.AND P2, PT, R53, RZ, PT ;  /* 0x000000ff3500720c */ /* 0x000fe40003f45270 */
[----:B------:R-:W-:Y:S02]  /*3c50*/  P2R R50, PR, RZ, 0x10 ;  /* 0x00000010ff327803 */ /* 0x000fe40000000000 */
[----:B------:R-:W-:Y:S02]  /*3c60*/  ISETP.NE.AND P4, PT, R89, RZ, PT ;  /* 0x000000ff5900720c */ /* 0x000fe40003f85270 */
[----:B------:R-:W-:Y:S02]  /*3c70*/  SEL R13, R13, 0x3, P5 ;  /* 0x000000030d0d7807 */ /* 0x000fe40002800000 */
[----:B------:R-:W-:Y:S02]  /*3c80*/  SEL R28, R28, 0x3, P3 ;  /* 0x000000031c1c7807 */ /* 0x000fe40001800000 */
[----:B------:R-:W-:-:S02]  /*3c90*/  SEL R4, R4, 0x3, P2 ;  /* 0x0000000304047807 */ /* 0x000fc40001000000 */
[----:B------:R-:W-:Y:S02]  /*3ca0*/  ISETP.NE.AND P5, PT, R7, RZ, PT ;  /* 0x000000ff0700720c */ /* 0x000fe40003fa5270 */
[----:B------:R-:W-:Y:S02]  /*3cb0*/  P2R R34, PR, RZ, 0x1 ;  /* 0x00000001ff227803 */ /* 0x000fe40000000000 */
[----:B------:R-:W-:Y:S02]  /*3cc0*/  ISETP.NE.AND P2, PT, R6, RZ, PT ;  /* 0x000000ff0600720c */ /* 0x000fe40003f45270 */
[----:B------:R-:W-:Y:S02]  /*3cd0*/  ISETP.NE.AND P0, PT, R55, RZ, PT ;  /* 0x000000ff3700720c */ /* 0x000fe40003f05270 */
[----:B------:R-:W-:Y:S02]  /*3ce0*/  P2R R49, PR, RZ, 0x10 ;  /* 0x00000010ff317803 */ /* 0x000fe40000000000 */
[----:B------:R-:W-:-:S02]  /*3cf0*/  ISETP.NE.AND P4, PT, R93, RZ, PT ;  /* 0x000000ff5d00720c */ /* 0x000fc40003f85270 */
[----:B------:R-:W-:Y:S02]  /*3d00*/  SEL R28, R28, 0x4, P5 ;  /* 0x000000041c1c7807 */ /* 0x000fe40002800000 */
[----:B------:R-:W-:Y:S02]  /*3d10*/  ISETP.NE.AND P5, PT, R30, RZ, PT ;  /* 0x000000ff1e00720c */ /* 0x000fe40003fa5270 */
[----:B------:R-:W-:Y:S02]  /*3d20*/  SEL R16, R16, 0x2, P0 ;  /* 0x0000000210107807 */ /* 0x000fe40000000000 */
        /* <DEDUP_REMOVED lines=8> */
[----:B------:R-:W-:-:S04]  /*3db0*/  ISETP.NE.AND P0, PT, R88, RZ, PT ;  /* 0x000000ff5800720c */ /* 0x000fc80003f05270 */
[----:B------:R-:W-:Y:S02]  /*3dc0*/  P2R R53, PR, RZ, 0x1 ;  /* 0x00000001ff357803 */ /* 0x000fe40000000000 */
[----:B------:R-:W-:Y:S02]  /*3dd0*/  ISETP.NE.AND P0, PT, R86, RZ, PT ;  /* 0x000000ff5600720c */ /* 0x000fe40003f05270 */
[----:B------:R-:W-:Y:S02]  /*3de0*/  ISETP.NE.AND P3, PT, R97, RZ, PT ;  /* 0x000000ff6100720c */ /* 0x000fe40003f65270 */
[----:B------:R-:W-:Y:S02]  /*3df0*/  P2R R52, PR, RZ, 0x1 ;  /* 0x00000001ff347803 */ /* 0x000fe40000000000 */
[----:B------:R-:W-:-:S04]  /*3e00*/  ISETP.NE.AND P0, PT, R75, RZ, PT ;  /* 0x000000ff4b00720c */ /* 0x000fc80003f05270 */
[----:B------:R-:W-:Y:S02]  /*3e10*/  P2R R51, PR, RZ, 0x1 ;  /* 0x00000001ff337803 */ /* 0x000fe40000000000 */
[----:B------:R-:W-:Y:S02]  /*3e20*/  ISETP.NE.AND P0, PT, R70, RZ, PT ;  /* 0x000000ff4600720c */ /* 0x000fe40003f05270 */
[----:B--2---:R-:W-:Y:S02]  /*3e30*/  SEL R3, R3, 0xff800000, P6 ;  /* 0xff80000003037807 */ /* 0x004fe40003000000 */
[----:B------:R-:W-:-:S04]  /*3e40*/  ISETP.NE.AND P6, PT, R54, RZ, PT ;  /* 0x000000ff3600720c */ /* 0x000fc80003fc5270 */
[----:B------:R-:W-:Y:S02]  /*3e50*/  SEL R21, R21, 0x2, P6 ;  /* 0x0000000215157807 */ /* 0x000fe40003000000 */
[----:B------:R-:W-:Y:S02]  /*3e60*/  ISETP.NE.AND P6, PT, R59, RZ, PT ;  /* 0x000000ff3b00720c */ /* 0x000fe40003fc5270 */
[----:B------:R-:W-:Y:S02]  /*3e70*/  SEL R21, R21, 0x3, P2 ;  /* 0x0000000315157807 */ /* 0x000fe40001000000 */
[----:B------:R-:W-:Y:S02]  /*3e80*/  SEL R16, R16, 0x3, P6 ;  /* 0x0000000310107807 */ /* 0x000fe40003000000 */
        /* <DEDUP_REMOVED lines=8> */
[----:B------:R-:W-:Y:S02]  /*3f10*/  SEL R11, R11, 0x5, P4 ;  /* 0x000000050b0b7807 */ /* 0x000fe40002000000 */
[----:B------:R-:W-:Y:S02]  /*3f20*/  SEL R5, R5, 0x4, P5 ;  /* 0x0000000405057807 */ /* 0x000fe40002800000 */
[----:B------:R-:W-:Y:S02]  /*3f30*/  ISETP.NE.AND P4, PT, R45, RZ, PT ;  /* 0x000000ff2d00720c */ /* 0x000fe40003f85270 */
[----:B------:R-:W-:-:S02]  /*3f40*/  ISETP.NE.AND P5, PT, R43, RZ, PT ;  /* 0x000000ff2b00720c */ /* 0x000fc40003fa5270 */
[----:B------:R-:W-:Y:S01]  /*3f50*/  SEL R5, R5, 0x5, P4 ;  /* 0x0000000505057807 */ /* 0x000fe20002000000 */
[----:B------:R-:W1:Y:S01]  /*3f60*/  LDC.64 R42, c[0x0][0x238] ;  /* 0x00008e00ff2a7b82 */ /* 0x000e620000000a00 */
[----:B------:R-:W-:Y:S02]  /*3f70*/  SEL R4, R4, 0x4, P5 ;  /* 0x0000000404047807 */ /* 0x000fe40002800000 */
[----:B------:R-:W-:Y:S02]  /*3f80*/  ISETP.NE.AND P4, PT, R46, RZ, PT ;  /* 0x000000ff2e00720c */ /* 0x000fe40003f85270 */
[----:B------:R-:W-:Y:S02]  /*3f90*/  ISETP.NE.AND P5, PT, R44, RZ, PT ;  /* 0x000000ff2c00720c */ /* 0x000fe40003fa5270 */
[----:B------:R-:W-:Y:S02]  /*3fa0*/  SEL R4, R4, 0x5, P4 ;  /* 0x0000000504047807 */ /* 0x000fe40002000000 */
[----:B------:R-:W-:-:S02]  /*3fb0*/  SEL R2, R2, 0x4, P5 ;  /* 0x0000000402027807 */ /* 0x000fc40002800000 */
[----:B------:R-:W-:-:S04]  /*3fc0*/  ISETP.NE.AND P4, PT, R47, RZ, PT ;  /* 0x000000ff2f00720c */ /* 0x000fc80003f85270 */
[----:B------:R-:W-:Y:S02]  /*3fd0*/  SEL R2, R2, 0x5, P4 ;  /* 0x0000000502027807 */ /* 0x000fe40002000000 */
[----:B------:R-:W-:-:S04]  /*3fe0*/  ISETP.NE.AND P4, PT, R48, RZ, PT ;  /* 0x000000ff3000720c */ /* 0x000fc80003f85270 */
[----:B------:R-:W-:Y:S02]  /*3ff0*/  SEL R21, R21, 0x5, P4 ;  /* 0x0000000515157807 */ /* 0x000fe40002000000 */
[----:B------:R-:W-:Y:S02]  /*4000*/  ISETP.NE.AND P4, PT, R49, RZ, PT ;  /* 0x000000ff3100720c */ /* 0x000fe40003f85270 */
[----:B------:R-:W-:Y:S01]  /*4010*/  ISETP.NE.AND P5, PT, R85, RZ, PT ;  /* 0x000000ff5500720c */ /* 0x000fe20003fa5270 */
[----:B------:R-:W2:Y:S01]  /*4020*/  LDC.64 R48, c[0x0][0x240] ;  /* 0x00009000ff307b82 */ /* 0x000ea20000000a00 */
[----:B------:R-:W-:Y:S02]  /*4030*/  SEL R16, R16, 0x5, P4 ;  /* 0x0000000510107807 */ /* 0x000fe40002000000 */
[----:B------:R-:W-:Y:S02]  /*4040*/  ISETP.NE.AND P4, PT, R50, RZ, PT ;  /* 0x000000ff3200720c */ /* 0x000fe40003f85270 */
[----:B------:R-:W-:-:S02]  /*4050*/  SEL R28, R28, 0x5, P5 ;  /* 0x000000051c1c7807 */ /* 0x000fc40002800000 */
[----:B------:R-:W-:Y:S02]  /*4060*/  SEL R6, R13, 0x5, P4 ;  /* 0x000000050d067807 */ /* 0x000fe40002000000 */
[----:B------:R-:W-:Y:S02]  /*4070*/  ISETP.NE.AND P4, PT, R98, RZ, PT ;  /* 0x000000ff6200720c */ /* 0x000fe40003f85270 */
[----:B------:R-:W-:Y:S02]  /*4080*/  SEL R6, R6, 0x6, P3 ;  /* 0x0000000606067807 */ /* 0x000fe40001800000 */
[----:B------:R-:W-:Y:S02]  /*4090*/  SEL R7, R28, 0x6, P4 ;  /* 0x000000061c077807 */ /* 0x000fe40002000000 */
[----:B------:R-:W-:Y:S02]  /*40a0*/  ISETP.NE.AND P5, PT, R101, RZ, PT ;  /* 0x000000ff6500720c */ /* 0x000fe40003fa5270 */
[----:B------:R-:W-:-:S02]  /*40b0*/  ISETP.NE.AND P3, PT, R37, RZ, PT ;  /* 0x000000ff2500720c */ /* 0x000fc40003f65270 */
[----:B------:R-:W-:Y:S01]  /*40c0*/  SEL R11, R11, 0x6, P0 ;  /* 0x000000060b0b7807 */ /* 0x000fe20000000000 */
[----:B------:R-:W3:Y:S01]  /*40d0*/  LDC.64 R36, c[0x0][0x228] ;  /* 0x00008a00ff247b82 */ /* 0x000ee20000000a00 */
[----:B------:R-:W-:Y:S02]  /*40e0*/  ISETP.NE.AND P0, PT, R51, RZ, PT ;  /* 0x000000ff3300720c */ /* 0x000fe40003f05270 */
[----:B------:R-:W-:Y:S02]  /*40f0*/  SEL R60, R7, 0x7, P3 ;  /* 0x00000007073c7807 */ /* 0x000fe40001800000 */
[----:B------:R-:W-:-:S03]  /*4100*/  SEL R58, R6, 0x7, P5 ;  /* 0x00000007063a7807 */ /* 0x000fc60002800000 */
[----:B------:R-:W4:Y:S01]  /*4110*/  LDC.64 R6, c[0x0][0x220] ;  /* 0x00008800ff067b82 */ /* 0x000f220000000a00 */
[----:B------:R-:W-:-:S07]  /*4120*/  SEL R28, R5, 0x6, P0 ;  /* 0x00000006051c7807 */ /* 0x000fce0000000000 */
[----:B------:R-:W5:Y:S01]  /*4130*/  LDC.64 R50, c[0x0][0x210] ;  /* 0x00008400ff327b82 */ /* 0x000f620000000a00 */
[----:B------:R-:W-:-:S04]  /*4140*/  ISETP.NE.AND P0, PT, R52, RZ, PT ;  /* 0x000000ff3400720c */ /* 0x000fc80003f05270 */
[----:B------:R-:W-:Y:S02]  /*4150*/  SEL R13, R4, 0x6, P0 ;  /* 0x00000006040d7807 */ /* 0x000fe40000000000 */
[----:B------:R-:W-:Y:S02]  /*4160*/  ISETP.NE.AND P0, PT, R53, RZ, PT ;  /* 0x000000ff3500720c */ /* 0x000fe40003f05270 */
[----:B------:R-:W-:Y:S02]  /*4170*/  ISETP.NE.AND P2, PT, R94, RZ, PT ;  /* 0x000000ff5e00720c */ /* 0x000fe40003f45270 */
[----:B------:R-:W-:Y:S02]  /*4180*/  SEL R21, R21, 0x6, P0 ;  /* 0x0000000615157807 */ /* 0x000fe40000000000 */
[----:B------:R-:W-:Y:S02]  /*4190*/  ISETP.NE.AND P0, PT, R34, RZ, PT ;  /* 0x000000ff2200720c */ /* 0x000fe40003f05270 */
[----:B------:R-:W-:-:S02]  /*41a0*/  SEL R21, R21, 0x7, P2 ;  /* 0x0000000715157807 */ /* 0x000fc40001000000 */
[----:B------:R-:W-:Y:S02]  /*41b0*/  CS2R R56, SRZ ;  /* 0x0000000000387805 */ /* 0x000fe4000001ff00 */
[----:B------:R-:W-:Y:S01]  /*41c0*/  ISETP.NE.AND P1, PT, R81, RZ, PT ;  /* 0x000000ff5100720c */ /* 0x000fe20003f25270 */
[----:B------:R-:W-:Y:S01]  /*41d0*/  IMAD.MOV.U32 R30, RZ, RZ, RZ ;  /* 0x000000ffff1e7224 */ /* 0x000fe200078e00ff */
[----:B------:R-:W-:Y:S01]  /*41e0*/  ISETP.NE.AND P2, PT, R72, RZ, PT ;  /* 0x000000ff4800720c */ /* 0x000fe20003f45270 */
[----:B----4-:R-:W-:Y:S01]  /*41f0*/  IMAD.WIDE R6, R8, 0x4, R6 ;  /* 0x0000000408067825 */ /* 0x010fe200078e0206 */
[----:B------:R-:W-:-:S03]  /*4200*/  SEL R16, R16, 0x6, P1 ;  /* 0x0000000610107807 */ /* 0x000fc60000800000 */
[----:B-----5:R-:W-:Y:S01]  /*4210*/  IMAD.WIDE R4, R27, 0x4, R50 ;  /* 0x000000041b047825 */ /* 0x020fe200078e0232 */
[----:B------:R-:W-:Y:S01]  /*4220*/  ISETP.NE.AND P3, PT, R95, RZ, PT ;  /* 0x000000ff5f00720c */ /* 0x000fe20003f65270 */
[----:B------:R-:W4:Y:S01]  /*4230*/  @!P0 LDG.E.EL R57, desc[UR6][R6.64] ;  /* 0x0000000606398981 */ /* 0x000f22000c2e1900 */
[----:B------:R-:W-:Y:S01]  /*4240*/  SEL R69, R21, 0x8, P2 ;  /* 0x0000000815457807 */ /* 0x000fe20001000000 */
[----:B------:R-:W-:Y:S02]  /*4250*/  IMAD.MOV.U32 R21, RZ, RZ, RZ ;  /* 0x000000ffff157224 */ /* 0x000fe400078e00ff */
[----:B---3--:R-:W-:Y:S01]  /*4260*/  IMAD.WIDE R36, R8, 0x4, R36 ;  /* 0x0000000408247825 */ /* 0x008fe200078e0224 */
[----:B------:R-:W4:Y:S01]  /*4270*/  @!P0 LDG.E.EL R30, desc[UR6][R4.64] ;  /* 0x00000006041e8981 */ /* 0x000f22000c2e1900 */
[----:B------:R-:W-:Y:S02]  /*4280*/  ISETP.NE.AND P6, PT, R68, RZ, PT ;  /* 0x000000ff4400720c */ /* 0x000fe40003fc5270 */
[----:B------:R-:W-:Y:S01]  /*4290*/  ISETP.NE.AND P4, PT, R74, RZ, PT ;  /* 0x000000ff4a00720c */ /* 0x000fe20003f85270 */
[----:B------:R-:W-:Y:S01]  /*42a0*/  IMAD.MOV.U32 R40, RZ, RZ, RZ ;  /* 0x000000ffff287224 */ /* 0x000fe200078e00ff */
[----:B------:R-:W-:Y:S01]  /*42b0*/  SEL R16, R16, 0x7, P3 ;  /* 0x0000000710107807 */ /* 0x000fe20001800000 */
[--C-:B------:R-:W-:Y:S01]  /*42c0*/  IMAD.WIDE R44, R17, 0x4, R50.reuse ;  /* 0x00000004112c7825 */ /* 0x100fe200078e0232 */
[----:B------:R-:W-:Y:S01]  /*42d0*/  ISETP.NE.AND P1, PT, R32, RZ, PT ;  /* 0x000000ff2000720c */ /* 0x000fe20003f25270 */
[----:B------:R-:W3:Y:S01]  /*42e0*/  @!P0 LDG.E.EL R21, desc[UR6][R36.64] ;  /* 0x0000000624158981 */ /* 0x000ee2000c2e1900 */
[----:B------:R-:W-:Y:S01]  /*42f0*/  SEL R32, R11, 0x7, P4 ;  /* 0x000000070b207807 */ /* 0x000fe20002000000 */
[----:B------:R-:W-:Y:S01]  /*4300*/  IMAD.MOV.U32 R38, RZ, RZ, RZ ;  /* 0x000000ffff267224 */ /* 0x000fe200078e00ff */
[----:B------:R-:W-:Y:S01]  /*4310*/  SEL R67, R16, 0x8, P6 ;  /* 0x0000000810437807 */ /* 0x000fe20003000000 */
[----:B------:R-:W-:Y:S01]  /*4320*/  IMAD.MOV.U32 R11, RZ, RZ, RZ ;  /* 0x000000ffff0b7224 */ /* 0x000fe200078e00ff */
[----:B------:R-:W-:Y:S01]  /*4330*/  ISETP.NE.AND P3, PT, R35, RZ, PT ;  /* 0x000000ff2300720c */ /* 0x000fe20003f65270 */
[----:B------:R-:W-:Y:S01]  /*4340*/  IMAD.MOV.U32 R16, RZ, RZ, RZ ;  /* 0x000000ffff107224 */ /* 0x000fe200078e00ff */
[----:B------:R-:W-:Y:S01]  /*4350*/  CS2R R52, SRZ ;  /* 0x0000000000347805 */ /* 0x000fe2000001ff00 */
[----:B------:R-:W-:Y:S01]  /*4360*/  IMAD.WIDE R46, R9, 0x4, R50 ;  /* 0x00000004092e7825 */ /* 0x000fe200078e0232 */
[----:B------:R-:W5:Y:S03]  /*4370*/  @!P0 LDG.E.EL R40, desc[UR6][R44.64] ;  /* 0x000000062c288981 */ /* 0x000f66000c2e1900 */
[C---:B-1----:R-:W-:Y:S01]  /*4380*/  IMAD.WIDE R42, R8.reuse, 0x4, R42 ;  /* 0x00000004082a7825 */ /* 0x042fe200078e022a */
[----:B------:R-:W5:Y:S03]  /*4390*/  @!P0 LDG.E.EL R38, desc[UR6][R46.64] ;  /* 0x000000062e268981 */ /* 0x000f66000c2e1900 */
[----:B--2---:R-:W-:Y:S01]  /*43a0*/  IMAD.WIDE R48, R8, 0x4, R48 ;  /* 0x0000000408307825 */ /* 0x004fe200078e0230 */
[----:B------:R1:W2:Y:S03]  /*43b0*/  @!P0 LDG.E.EL R11, desc[UR6][R42.64] ;  /* 0x000000062a0b8981 */ /* 0x0002a6000c2e1900 */
[--C-:B------:R-:W-:Y:S01]  /*43c0*/  IMAD.WIDE R34, R19, 0x4, R50.reuse ;  /* 0x0000000413227825 */ /* 0x100fe200078e0232 */
[----:B------:R1:W2:Y:S04]  /*43d0*/  @!P0 LDG.E.EL R16, desc[UR6][R48.64] ;  /* 0x0000000630108981 */ /* 0x0002a8000c2e1900 */
[----:B------:R-:W2:Y:S01]  /*43e0*/  @!P0 LDG.E.EL R52, desc[UR6][R34.64] ;  /* 0x0000000622348981 */ /* 0x000ea2000c2e1900 */
[----:B------:R-:W-:Y:S01]  /*43f0*/  CS2R R54, SRZ ;  /* 0x0000000000367805 */ /* 0x000fe2000001ff00 */
[----:B-1----:R-:W-:-:S04]  /*4400*/  IMAD.WIDE R42, R29, 0x4, R50 ;  /* 0x000000041d2a7825 */ /* 0x002fc800078e0232 */
[--C-:B------:R-:W-:Y:S01]  /*4410*/  IMAD.WIDE R36, R31, 0x4, R50.reuse ;  /* 0x000000041f247825 */ /* 0x100fe200078e0232 */
[----:B------:R-:W2:Y:S03]  /*4420*/  @!P0 LDG.E.EL R53, desc[UR6][R42.64] ;  /* 0x000000062a358981 */ /* 0x000ea6000c2e1900 */
[--C-:B------:R-:W-:Y:S01]  /*4430*/  IMAD.WIDE R6, R33, 0x4, R50.reuse ;  /* 0x0000000421067825 */ /* 0x100fe200078e0232 */
[----:B------:R-:W2:Y:S03]  /*4440*/  @!P0 LDG.E.EL R54, desc[UR6][R36.64] ;  /* 0x0000000624368981 */ /* 0x000ea6000c2e1900 */
[----:B0-----:R-:W-:Y:S01]  /*4450*/  IMAD.WIDE R48, R39, 0x4, R50 ;  /* 0x0000000427307825 */ /* 0x001fe200078e0232 */
[----:B------:R-:W2:Y:S04]  /*4460*/  @!P0 LDG.E.EL R55, desc[UR6][R6.64] ;  /* 0x0000000606378981 */ /* 0x000ea8000c2e1900 */
[----:B------:R-:W2:Y:S01]  /*4470*/  @!P0 LDG.E.EL R56, desc[UR6][R48.64] ;  /* 0x0000000630388981 */ /* 0x000ea2000c2e1900 */
[----:B------:R-:W0:Y:S01]  /*4480*/  MUFU.RCP R51, R24 ;  /* 0x0000001800337308 */ /* 0x000e220000001000 */
[----:B------:R-:W-:-:S02]  /*4490*/  SEL R71, R60, 0x8, P1 ;  /* 0x000000083c477807 */ /* 0x000fc40000800000 */
[----:B------:R-:W-:Y:S02]  /*44a0*/  ISETP.NE.AND P2, PT, R78, RZ, PT ;  /* 0x000000ff4e00720c */ /* 0x000fe40003f45270 */
[----:B------:R-:W-:Y:S02]  /*44b0*/  ISETP.NE.AND P4, PT, R91, RZ, PT ;  /* 0x000000ff5b00720c */ /* 0x000fe40003f85270 */
[----:B------:R-:W-:Y:S02]  /*44c0*/  ISETP.NE.AND P5, PT, R90, RZ, PT ;  /* 0x000000ff5a00720c */ /* 0x000fe40003fa5270 */
[----:B------:R-:W-:Y:S02]  /*44d0*/  ISETP.NE.AND P6, PT, R92, RZ, PT ;  /* 0x000000ff5c00720c */ /* 0x000fe40003fc5270 */
[----:B------:R-:W-:Y:S02]  /*44e0*/  SEL R2, R2, 0x6, P4 ;  /* 0x0000000602027807 */ /* 0x000fe40002000000 */
[----:B------:R-:W-:-:S02]  /*44f0*/  SEL R13, R13, 0x7, P5 ;  /* 0x000000070d0d7807 */ /* 0x000fc40002800000 */
[----:B------:R-:W-:Y:S01]  /*4500*/  FSETP.GEU.AND P4, PT, R84, R3, PT ;  /* 0x000000035400720b */ /* 0x000fe20003f8e000 */
[----:B------:R-:W1:Y:S01]  /*4510*/  S2UR UR5, SR_CgaCtaId ;  /* 0x00000000000579c3 */ /* 0x000e620000008800 */
[----:B------:R-:W-:Y:S02]  /*4520*/  UMOV UR4, 0x400 ;  /* 0x0000040000047882 */ /* 0x000fe40000000000 */
[----:B-1----:R-:W-:Y:S01]  /*4530*/  UPRMT UR4, UR5, 0x654, UR4 ;  /* 0x0000065405047896 */ /* 0x002fe20008000004 */
[----:B------:R-:W-:Y:S01]  /*4540*/  FSETP.NAN.AND P5, PT, R15, R15, PT ;  /* 0x0000000f0f00720b */ /* 0x000fe20003fa8000 */
[----:B----4-:R-:W-:Y:S01]  /*4550*/  FADD R65, R57, R30 ;  /* 0x0000001e39417221 */ /* 0x010fe20000000000 */
[----:B0-----:R-:W-:-:S03]  /*4560*/  FMUL R30, R51, R26 ;  /* 0x0000001a331e7220 */ /* 0x001fc60000400000 */
[----:B---3--:R-:W-:-:S04]  /*4570*/  FADD R51, R65, -R21 ;  /* 0x8000001541337221 */ /* 0x008fc80000000000 */
[----:B------:R-:W-:Y:S01]  /*4580*/  FMUL R51, R51, R30 ;  /* 0x0000001e33337220 */ /* 0x000fe20000400000 */
[C---:B-----5:R-:W-:Y:S01]  /*4590*/  FADD R63, R57.reuse, R40 ;  /* 0x00000028393f7221 */ /* 0x060fe20000000000 */
[----:B------:R-:W-:-:S03]  /*45a0*/  FADD R64, R57, R38 ;  /* 0x0000002639407221 */ /* 0x000fc60000000000 */
[--C-:B------:R-:W-:Y:S01]  /*45b0*/  FADD R59, R63, -R21.reuse ;  /* 0x800000153f3b7221 */ /* 0x100fe20000000000 */
[----:B------:R-:W-:Y:S01]  /*45c0*/  IADD3 R26, P1, R27, UR8, RZ ;  /* 0x000000081b1a7c10 */ /* 0x000fe2000ff3e0ff */
[----:B------:R-:W-:Y:S01]  /*45d0*/  FADD R61, R64, -R21 ;  /* 0x80000015403d7221 */ /* 0x000fe20000000000 */
[-C--:B--2---:R-:W-:Y:S01]  /*45e0*/  FFMA R51, R51, R11.reuse, R16 ;  /* 0x0000000b33337223 */ /* 0x084fe20000000010 */
[-C--:B------:R-:W-:Y:S01]  /*45f0*/  FMUL R59, R59, R30.reuse ;  /* 0x0000001e3b3b7220 */ /* 0x080fe20000400000 */
[----:B------:R-:W-:Y:S02]  /*4600*/  FADD R62, R57, R52 ;  /* 0x00000034393e7221 */ /* 0x000fe40000000000 */
[----:B------:R-:W-:Y:S01]  /*4610*/  FADD R75, R18, R51 ;  /* 0x00000033124b7221 */ /* 0x000fe20000000000 */
[-C--:B------:R-:W-:Y:S01]  /*4620*/  FMUL R61, R61, R30.reuse ;  /* 0x0000001e3d3d7220 */ /* 0x080fe20000400000 */
[----:B------:R-:W-:Y:S01]  /*4630*/  FADD R51, R62, -R21 ;  /* 0x800000153e337221 */ /* 0x000fe20000000000 */
[----:B------:R-:W-:Y:S01]  /*4640*/  LEA.HI.X.SX32 R27, R27, UR9, 0x1, P1 ;  /* 0x000000091b1b7c11 */ /* 0x000fe200088f0eff */
[-CC-:B------:R-:W-:Y:S01]  /*4650*/  FFMA R24, R59, R11.reuse, R16.reuse ;  /* 0x0000000b3b187223 */ /* 0x180fe20000000010 */
[----:B------:R-:W-:Y:S01]  /*4660*/  IADD3 R40, P1, R9, UR8, RZ ;  /* 0x0000000809287c10 */ /* 0x000fe2000ff3e0ff */
[----:B------:R-:W-:Y:S01]  /*4670*/  FMUL R51, R51, R30 ;  /* 0x0000001e33337220 */ /* 0x000fe20000400000 */
[-C--:B------:R-:W-:Y:S01]  /*4680*/  FFMA R18, R61, R11.reuse, R16 ;  /* 0x0000000b3d127223 */ /* 0x080fe20000000010 */
[----:B------:R-:W-:Y:S01]  /*4690*/  FADD R61, R41, R24 ;  /* 0x00000018293d7221 */ /* 0x000fe20000000000 */
[----:B------:R-:W-:Y:S01]  /*46a0*/  LEA.HI.X.SX32 R41, R9, UR9, 0x1, P1 ;  /* 0x0000000909297c11 */ /* 0x000fe200088f0eff */
[----:B------:R-:W-:Y:S01]  /*46b0*/  FFMA R51, R51, R11, R16 ;  /* 0x0000000b33337223 */ /* 0x000fe20000000010 */
[----:B------:R-:W-:Y:S01]  /*46c0*/  IADD3 R50, P1, R17, UR8, RZ ;  /* 0x0000000811327c10 */ /* 0x000fe2000ff3e0ff */
[----:B------:R-:W-:-:S02]  /*46d0*/  FADD R77, R77, R18 ;  /* 0x000000124d4d7221 */ /* 0x000fc40000000000 */
[----:B------:R-:W-:Y:S01]  /*46e0*/  FADD R79, R22, R51 ;  /* 0x00000033164f7221 */ /* 0x000fe20000000000 */
[----:B------:R-:W-:Y:S01]  /*46f0*/  LEA.HI.X.SX32 R51, R17, UR9, 0x1, P1 ;  /* 0x0000000911337c11 */ /* 0x000fe200088f0eff */
[C---:B------:R-:W-:Y:S01]  /*4700*/  FADD R59, R57.reuse, R53 ;  /* 0x00000035393b7221 */ /* 0x040fe20000000000 */
[----:B------:R-:W-:Y:S01]  /*4710*/  IADD3 R18, P1, R19, UR8, RZ ;  /* 0x0000000813127c10 */ /* 0x000fe2000ff3e0ff */
[C---:B------:R-:W-:Y:S01]  /*4720*/  FADD R38, R57.reuse, R54 ;  /* 0x0000003639267221 */ /* 0x040fe20000000000 */
[C---:B------:R-:W-:Y:S01]  /*4730*/  FADD R22, R57.reuse, R55 ;  /* 0x0000003739167221 */ /* 0x040fe20000000000 */
[----:B------:R-:W-:Y:S01]  /*4740*/  FADD R56, R57, R56 ;  /* 0x0000003839387221 */ /* 0x000fe20000000000 */
[----:B------:R-:W-:Y:S02]  /*4750*/  SEL R9, R28, 0x7, P2 ;  /* 0x000000071c097807 */ /* 0x000fe40001000000 */
[----:B------:R-:W-:Y:S02]  /*4760*/  SEL R57, R58, 0x8, P3 ;  /* 0x000000083a397807 */ /* 0x000fe40001800000 */
[----:B------:R-:W-:-:S02]  /*4770*/  IADD3 R54, P2, R33, UR8, RZ ;  /* 0x0000000821367c10 */ /* 0x000fc4000ff5e0ff */
[----:B------:R-:W-:Y:S02]  /*4780*/  IADD3 R52, P3, R31, UR8, RZ ;  /* 0x000000081f347c10 */ /* 0x000fe4000ff7e0ff */
[----:B------:R-:W-:Y:S01]  /*4790*/  LEA.HI.X.SX32 R19, R19, UR9, 0x1, P1 ;  /* 0x0000000913137c11 */ /* 0x000fe200088f0eff */
[----:B------:R0:W-:Y:S01]  /*47a0*/  @!P0 STG.E.U8 desc[UR6][R26.64], R71 ;  /* 0x000000471a008986 */ /* 0x0001e2000c101106 */
[----:B------:R-:W-:Y:S02]  /*47b0*/  IADD3 R28, P1, R29, UR8, RZ ;  /* 0x000000081d1c7c10 */ /* 0x000fe4000ff3e0ff */
[----:B------:R-:W-:Y:S02]  /*47c0*/  LEA.HI.X.SX32 R55, R33, UR9, 0x1, P2 ;  /* 0x0000000921377c11 */ /* 0x000fe400090f0eff */
[----:B------:R-:W-:Y:S02]  /*47d0*/  LEA.HI.X.SX32 R53, R31, UR9, 0x1, P3 ;  /* 0x000000091f357c11 */ /* 0x000fe400098f0eff */
[----:B------:R-:W-:-:S02]  /*47e0*/  FSETP.GEU.AND P3, PT, R20, R15, PT ;  /* 0x0000000f1400720b */ /* 0x000fc40003f6e000 */
[----:B------:R-:W-:Y:S02]  /*47f0*/  LEA.HI.X.SX32 R29, R29, UR9, 0x1, P1 ;  /* 0x000000091d1d7c11 */ /* 0x000fe400088f0eff */
[----:B0-----:R-:W-:Y:S02]  /*4800*/  IADD3 R26, P2, R39, UR8, RZ ;  /* 0x00000008271a7c10 */ /* 0x001fe4000ff5e0ff */
[----:B------:R-:W-:Y:S02]  /*4810*/  FSETP.GEU.AND P1, PT, R14, R23, PT ;  /* 0x000000170e00720b */ /* 0x000fe40003f2e000 */
[----:B------:R-:W-:Y:S02]  /*4820*/  LEA.HI.X.SX32 R27, R39, UR9, 0x1, P2 ;  /* 0x00000009271b7c11 */ /* 0x000fe400090f0eff */
[----:B------:R-:W-:Y:S02]  /*4830*/  SEL R17, R9, 0x8, P3 ;  /* 0x0000000809117807 */ /* 0x000fe40001800000 */
[----:B------:R-:W-:-:S02]  /*4840*/  FSETP.GEU.AND P2, PT, R73, R12, PT ;  /* 0x0000000c4900720b */ /* 0x000fc40003f4e000 */
[----:B------:R-:W-:Y:S02]  /*4850*/  SEL R9, R2, 0x7, P6 ;  /* 0x0000000702097807 */ /* 0x000fe40003000000 */
[----:B------:R-:W-:Y:S01]  /*4860*/  SEL R31, R32, 0x8, P1 ;  /* 0x00000008201f7807 */ /* 0x000fe20000800000 */
[----:B------:R-:W-:Y:S01]  /*4870*/  @!P0 STG.E.U8 desc[UR6][R40.64], R69 ;  /* 0x0000004528008986 */ /* 0x000fe2000c101106 */
[----:B------:R-:W-:Y:S02]  /*4880*/  SEL R13, R13, 0x8, P2 ;  /* 0x000000080d0d7807 */ /* 0x000fe40001000000 */
[----:B------:R-:W-:Y:S01]  /*4890*/  SEL R9, R9, 0x8, P4 ;  /* 0x0000000809097807 */ /* 0x000fe20002000000 */
[----:B------:R-:W-:Y:S04]  /*48a0*/  @!P0 STG.E.U8 desc[UR6][R50.64], R67 ;  /* 0x0000004332008986 */ /* 0x000fe8000c101106 */
[----:B------:R0:W-:Y:S04]  /*48b0*/  @!P0 STG.E.U8 desc[UR6][R18.64], R57 ;  /* 0x0000003912008986 */ /* 0x0001e8000c101106 */
[----:B------:R-:W-:Y:S04]  /*48c0*/  @!P0 STG.E.U8 desc[UR6][R28.64], R31 ;  /* 0x0000001f1c008986 */ /* 0x000fe8000c101106 */
[----:B------:R1:W-:Y:S04]  /*48d0*/  @!P0 STG.E.U8 desc[UR6][R52.64], R17 ;  /* 0x0000001134008986 */ /* 0x0003e8000c101106 */
[----:B------:R2:W-:Y:S04]  /*48e0*/  @!P0 STG.E.U8 desc[UR6][R54.64], R13 ;  /* 0x0000000d36008986 */ /* 0x0005e8000c101106 */
[----:B------:R3:W-:Y:S01]  /*48f0*/  @!P0 STG.E.U8 desc[UR6][R26.64], R9 ;  /* 0x000000091a008986 */ /* 0x0007e2000c101106 */
[----:B------:R-:W-:Y:S01]  /*4900*/  BAR.SYNC.DEFER_BLOCKING 0x0 ;  /* 0x0000000000007b1d */ /* 0x000fe20000010000 */
[----:B------:R-:W-:-:S04]  /*4910*/  LOP3.LUT R2, R10, 0x7f, RZ, 0xc0, !PT ;  /* 0x0000007f0a027812 */ /* 0x000fc800078ec0ff */
[----:B0-----:R-:W-:Y:S01]  /*4920*/  LEA R18, R2, UR4, 0x2 ;  /* 0x0000000402127c11 */ /* 0x001fe2000f8e10ff */
[----:B------:R-:W-:Y:S01]  /*4930*/  IMAD.SHL.U32 R10, R10, 0x4, RZ ;  /* 0x000000040a0a7824 */ /* 0x000fe200078e00ff */
[----:B------:R0:W-:Y:S04]  /*4940*/  @!P0 STG.E desc[UR6][R4.64], R65 ;  /* 0x0000004104008986 */ /* 0x0001e8000c101906 */
[----:B------:R-:W-:Y:S04]  /*4950*/  @!P0 STG.E desc[UR6][R46.64], R64 ;  /* 0x000000402e008986 */ /* 0x000fe8000c101906 */
[----:B------:R-:W-:Y:S04]  /*4960*/  @!P0 STG.E desc[UR6][R44.64], R63 ;  /* 0x0000003f2c008986 */ /* 0x000fe8000c101906 */
[----:B------:R-:W-:Y:S04]  /*4970*/  @!P0 STG.E desc[UR6][R34.64], R62 ;  /* 0x0000003e22008986 */ /* 0x000fe8000c101906 */
[----:B------:R-:W-:Y:S04]  /*4980*/  @!P0 STG.E desc[UR6][R42.64], R59 ;  /* 0x0000003b2a008986 */ /* 0x000fe8000c101906 */
[----:B------:R-:W-:Y:S04]  /*4990*/  @!P0 STG.E desc[UR6][R36.64], R38 ;  /* 0x0000002624008986 */ /* 0x000fe8000c101906 */
[----:B------:R4:W-:Y:S04]  /*49a0*/  @!P0 STG.E desc[UR6][R6.64], R22 ;  /* 0x0000001606008986 */ /* 0x0009e8000c101906 */
[----:B------:R-:W-:Y:S04]  /*49b0*/  STS [R18], R75 ;  /* 0x0000004b12007388 */ /* 0x000fe80000000800 */
[----:B------:R-:W-:Y:S04]  /*49c0*/  STS [R18+0x200], R77 ;  /* 0x0002004d12007388 */ /* 0x000fe80000000800 */
[----:B------:R-:W-:Y:S04]  /*49d0*/  STS [R18+0x400], R61 ;  /* 0x0004003d12007388 */ /* 0x000fe80000000800 */
[----:B------:R-:W-:Y:S04]  /*49e0*/  STS [R18+0x600], R79 ;  /* 0x0006004f12007388 */ /* 0x000fe80000000800 */
[----:B------:R-:W-:Y:S01]  /*49f0*/  @!P0 STG.E desc[UR6][R48.64], R56 ;  /* 0x0000003830008986 */ /* 0x000fe2000c101906 */
[----:B------:R-:W-:-:S04]  /*4a00*/  LOP3.LUT R10, R10, 0x1fc, RZ, 0xc0, !PT ;  /* 0x000001fc0a0a7812 */ /* 0x000fc800078ec0ff */
[C---:B-1----:R-:W-:Y:S02]  /*4a10*/  LOP3.LUT R17, R10.reuse, R25, RZ, 0xfc, !PT ;  /* 0x000000190a117212 */ /* 0x042fe400078efcff */
[----:B------:R-:W-:Y:S01]  /*4a20*/  LEA R10, R10, UR4, 0x2 ;  /* 0x000000040a0a7c11 */ /* 0x000fe2000f8e10ff */
[----:B------:R-:W-:Y:S01]  /*4a30*/  BAR.SYNC.DEFER_BLOCKING 0x0 ;  /* 0x0000000000007b1d */ /* 0x000fe20000010000 */
[----:B------:R-:W-:-:S04]  /*4a40*/  SHF.R.S32.HI R2, RZ, 0x1f, R17 ;  /* 0x0000001fff027819 */ /* 0x000fc80000011411 */
[----:B------:R-:W-:Y:S01]  /*4a50*/  LEA.HI R2, R2, R17, RZ, 0x8 ;  /* 0x0000001102027211 */ /* 0x000fe200078f40ff */
[--C-:B--2---:R-:W-:Y:S01]  /*4a60*/  FADD R13, R59, -R21.reuse ;  /* 0x800000153b0d7221 */ /* 0x104fe20000000000 */
[--C-:B---3--:R-:W-:Y:S02]  /*4a70*/  FADD R9, R38, -R21.reuse ;  /* 0x8000001526097221 */ /* 0x108fe40000000000 */
[----:B0-----:R-:W-:Y:S01]  /*4a80*/  LOP3.LUT R4, R2, 0xffffff00, RZ, 0xc0, !PT ;  /* 0xffffff0002047812 */ /* 0x001fe200078ec0ff */
[--C-:B----4-:R-:W-:Y:S01]  /*4a90*/  FADD R7, R22, -R21.reuse ;  /* 0x8000001516077221 */ /* 0x110fe20000000000 */
[----:B------:R-:W-:Y:S01]  /*4aa0*/  FADD R21, R56, -R21 ;  /* 0x8000001538157221 */ /* 0x000fe20000000000 */
[----:B------:R-:W-:Y:S01]  /*4ab0*/  @P3 FSEL R15, R15, R20, P5 ;  /* 0x000000140f0f3208 */ /* 0x000fe20002800000 */
[-C--:B------:R-:W-:Y:S01]  /*4ac0*/  FMUL R13, R13, R30.reuse ;  /* 0x0000001e0d0d7220 */ /* 0x080fe20000400000 */
[----:B------:R-:W-:Y:S01]  /*4ad0*/  IMAD.IADD R5, R17, 0x1, -R4 ;  /* 0x0000000111057824 */ /* 0x000fe200078e0a04 */
[----:B------:R-:W0:Y:S01]  /*4ae0*/  LDS.128 R24, [R10] ;  /* 0x000000000a187984 */ /* 0x000e220000000c00 */
[----:B------:R-:W-:Y:S01]  /*4af0*/  FSETP.NAN.AND P6, PT, R23, R23, PT ;  /* 0x000000171700720b */ /* 0x000fe20003fc8000 */
[----:B------:R-:W-:Y:S01]  /*4b00*/  FMUL R9, R9, R30 ;  /* 0x0000001e09097220 */ /* 0x000fe20000400000 */
[----:B------:R-:W-:Y:S01]  /*4b10*/  FSETP.NAN.AND P5, PT, R12, R12, PT ;  /* 0x0000000c0c00720b */ /* 0x000fe20003fa8000 */
[-C--:B------:R-:W-:Y:S01]  /*4b20*/  FMUL R7, R7, R30.reuse ;  /* 0x0000001e07077220 */ /* 0x080fe20000400000 */
[----:B------:R-:W-:Y:S01]  /*4b30*/  FSETP.NAN.AND P3, PT, R3, R3, PT ;  /* 0x000000030300720b */ /* 0x000fe20003f68000 */
[----:B------:R-:W-:Y:S01]  /*4b40*/  FMUL R21, R21, R30 ;  /* 0x0000001e15157220 */ /* 0x000fe20000400000 */
[----:B------:R-:W-:Y:S01]  /*4b50*/  IMAD R19, R8, 0x100, R5 ;  /* 0x0000010008137824 */ /* 0x000fe200078e0205 */
[----:B------:R-:W-:Y:S01]  /*4b60*/  @P1 FSEL R23, R23, R14, P6 ;  /* 0x0000000e17171208 */ /* 0x000fe20003000000 */
[--C-:B------:R-:W-:Y:S01]  /*4b70*/  FFMA R6, R13, R11, R16.reuse ;  /* 0x0000000b0d067223 */ /* 0x100fe20000000010 */
[----:B------:R-:W-:Y:S01]  /*4b80*/  @P2 FSEL R12, R12, R73, P5 ;  /* 0x000000490c0c2208 */ /* 0x000fe20002800000 */
[-CC-:B------:R-:W-:Y:S01]  /*4b90*/  FFMA R8, R9, R11.reuse, R16.reuse ;  /* 0x0000000b09087223 */ /* 0x180fe20000000010 */
[----:B------:R-:W-:Y:S01]  /*4ba0*/  @P4 FSEL R3, R3, R84, P3 ;  /* 0x0000005403034208 */ /* 0x000fe20001800000 */
[-CC-:B------:R-:W-:Y:S01]  /*4bb0*/  FFMA R7, R7, R11.reuse, R16.reuse ;  /* 0x0000000b07077223 */ /* 0x180fe20000000010 */
[----:B------:R-:W-:Y:S01]  /*4bc0*/  FFMA R16, R21, R11, R16 ;  /* 0x0000000b15107223 */ /* 0x000fe20000000010 */
[----:B------:R-:W-:Y:S01]  /*4bd0*/  FADD R23, R23, R6 ;  /* 0x0000000617177221 */ /* 0x000fe20000000000 */
[----:B------:R-:W-:Y:S01]  /*4be0*/  BAR.SYNC.DEFER_BLOCKING 0x0 ;  /* 0x0000000000007b1d */ /* 0x000fe20000010000 */
[----:B------:R-:W-:Y:S01]  /*4bf0*/  FADD R15, R15, R8 ;  /* 0x000000080f0f7221 */ /* 0x000fe20000000000 */
[----:B------:R-:W-:Y:S01]  /*4c00*/  FADD R9, R12, R7 ;  /* 0x000000070c097221 */ /* 0x000fe20000000000 */
[----:B------:R-:W-:-:S05]  /*4c10*/  FADD R11, R3, R16 ;  /* 0x00000010030b7221 */ /* 0x000fca0000000000 */
[----:B------:R-:W1:Y:S01]  /*4c20*/  LDC.64 R4, c[0x0][0x250] ;  /* 0x00009400ff047b82 */ /* 0x000e620000000a00 */
[----:B------:R-:W-:Y:S01]  /*4c30*/  SHF.R.S32.HI R2, RZ, 0x8, R2 ;  /* 0x00000008ff027819 */ /* 0x000fe20000011402 */
[----:B------:R2:W-:Y:S04]  /*4c40*/  STS [R18], R23 ;  /* 0x0000001712007388 */ /* 0x0005e80000000800 */
[----:B------:R2:W-:Y:S04]  /*4c50*/  STS [R18+0x200], R15 ;  /* 0x0002000f12007388 */ /* 0x0005e80000000800 */
[----:B------:R2:W-:Y:S04]  /*4c60*/  STS [R18+0x400], R9 ;  /* 0x0004000912007388 */ /* 0x0005e80000000800 */
[----:B------:R2:W-:Y:S01]  /*4c70*/  STS [R18+0x600], R11 ;  /* 0x0006000b12007388 */ /* 0x0005e20000000800 */
[----:B------:R-:W-:-:S04]  /*4c80*/  IMAD R7, R2, 0x2d800, R19 ;  /* 0x0002d80002077824 */ /* 0x000fc800078e0213 */
[----:B-1----:R-:W-:Y:S01]  /*4c90*/  IMAD.WIDE R2, R7, 0x4, R4 ;  /* 0x0000000407027825 */ /* 0x002fe200078e0204 */
[----:B------:R-:W-:Y:S06]  /*4ca0*/  BAR.SYNC.DEFER_BLOCKING 0x0 ;  /* 0x0000000000007b1d */ /* 0x000fec0000010000 */
[----:B0-----:R2:W-:Y:S01]  /*4cb0*/  @!P0 STG.E.128 desc[UR6][R2.64], R24 ;  /* 0x0000001802008986 */ /* 0x0015e2000c101d06 */
[----:B------:R-:W-:Y:S05]  /*4cc0*/  @P0 EXIT ;  /* 0x000000000000094d */ /* 0x000fea0003800000 */
[----:B--2---:R-:W0:Y:S01]  /*4cd0*/  LDS.128 R8, [R10] ;  /* 0x000000000a087984 */ /* 0x004e220000000c00 */
[----:B------:R-:W-:-:S05]  /*4ce0*/  LEA.HI R0, R0, R17, RZ, 0x8 ;  /* 0x0000001100007211 */ /* 0x000fca00078f40ff */
[----:B------:R-:W-:-:S05]  /*4cf0*/  VIADD R0, R0, 0x200 ;  /* 0x0000020000007836 */ /* 0x000fca0000000000 */
[----:B------:R-:W-:-:S05]  /*4d00*/  SHF.R.S32.HI R0, RZ, 0x8, R0 ;  /* 0x00000008ff007819 */ /* 0x000fca0000011400 */
[----:B------:R-:W-:-:S04]  /*4d10*/  IMAD R3, R0, 0x2d800, R19 ;  /* 0x0002d80000037824 */ /* 0x000fc800078e0213 */
[----:B------:R-:W-:-:S05]  /*4d20*/  IMAD.WIDE R2, R3, 0x4, R4 ;  /* 0x0000000403027825 */ /* 0x000fca00078e0204 */
[----:B0-----:R-:W-:Y:S01]  /*4d30*/  STG.E.128 desc[UR6][R2.64], R8 ;  /* 0x0000000802007986 */ /* 0x001fe2000c101d06 */
[----:B------:R-:W-:Y:S05]  /*4d40*/  EXIT ;  /* 0x000000000000794d */ /* 0x000fea0003800000 */
.L_x_0:
[----:B------:R-:W-:-:S00]  /*4d50*/  BRA `(.L_x_0) ;  /* 0xfffffffc00fc7947 */ /* 0x000fc0000383ffff */
[----:B------:R-:W-:-:S00]  /*4d60*/  NOP ;  /* 0x0000000000007918 */ /* 0x000fc00000000000 */
        /* <DEDUP_REMOVED lines=9> */
.L_x_1:


//--------------------- .nv.global.init           --------------------------
	.section	.nv.global.init,"aw",@progbits
.nv.global.init:
	.type		_$_str,@object
	.size		_$_str,(_$_str_$_2 - _$_str)
_$_str:
        /*0000*/ 	.byte	0x5f, 0x5f, 0x43, 0x55, 0x44, 0x41, 0x5f, 0x46, 0x54, 0x5a, 0x00
	.type		_$_str_$_2,@object
	.size		_$_str_$_2,(.L_1 - _$_str_$_2)
_$_str_$_2:
        /*000b*/ 	.byte	0x5f, 0x5f, 0x43, 0x55, 0x44, 0x41, 0x5f, 0x50, 0x52, 0x45, 0x43, 0x5f, 0x53, 0x51, 0x52, 0x54
        /*001b*/ 	.byte	0x00
.L_1:


//--------------------- .nv.shared.triton_poi_fused__native_batch_norm_legit_no_training_add_convolution_max_pool2d_with_indices_13 --------------------------
	.section	.nv.shared.triton_poi_fused__native_batch_norm_legit_no_training_add_convolution_max_pool2d_with_indices_13,"aw",@nobits
	.sectionflags	@""
	.align	16
	.zero		1024


//--------------------- .nv.constant0.triton_poi_fused__native_batch_norm_legit_no_training_add_convolution_max_pool2d_with_indices_13 --------------------------
	.section	.nv.constant0.triton_poi_fused__native_batch_norm_legit_no_training_add_convolution_max_pool2d_with_indices_13,"a",@progbits
	.sectionflags	@""
	.align	4
.nv.constant0.triton_poi_fused__native_batch_norm_legit_no_training_add_convolution_max_pool2d_with_indices_13:
	.zero		608
